def matmul_kernel(
    a_ptr,
    b_ptr,
    c_ptr,
    M,
    N,
    K,
    stride_am,
    stride_ak,
    stride_bk,
    stride_bn,
    stride_cm,
    stride_cn,
    BLOCK_M: tl.constexpr,
    BLOCK_N: tl.constexpr,
    BLOCK_K: tl.constexpr,
    GROUP_M: tl.constexpr,
):
    pid = tl.program_id(axis=0)
    num_pid_m = tl.cdiv(M, BLOCK_M)
    num_pid_n = tl.cdiv(N, BLOCK_N)
    num_pid_in_group = GROUP_M * num_pid_n
    group_id = pid // num_pid_in_group
    first_pid_m = group_id * GROUP_M
    group_size_m = min(num_pid_m - first_pid_m, GROUP_M)
    pid_m = first_pid_m + ((pid % num_pid_in_group) % group_size_m)
    pid_n = (pid % num_pid_in_group) // group_size_m

    offs_am = (pid_m * BLOCK_M + tl.arange(0, BLOCK_M)) % M
    offs_bn = (pid_n * BLOCK_N + tl.arange(0, BLOCK_N)) % N
    offs_k = tl.arange(0, BLOCK_K)
    a_ptrs = a_ptr + offs_am[:, None] * stride_am + offs_k[None, :] * stride_ak
    b_ptrs = b_ptr + offs_k[:, None] * stride_bk + offs_bn[None, :] * stride_bn

    acc = tl.zeros((BLOCK_M, BLOCK_N), dtype=tl.float32)
    for kk in range(0, tl.cdiv(K, BLOCK_K)):
        a = tl.load(a_ptrs, mask=offs_k[None, :] < K - kk * BLOCK_K, other=0.0)
        b = tl.load(b_ptrs, mask=offs_k[:, None] < K - kk * BLOCK_K, other=0.0)
        acc = tl.dot(a, b, acc)
        a_ptrs += BLOCK_K * stride_ak
        b_ptrs += BLOCK_K * stride_bk

    c = acc.to(c_ptr.dtype.element_ty)
    offs_cm = pid_m * BLOCK_M + tl.arange(0, BLOCK_M)
    offs_cn = pid_n * BLOCK_N + tl.arange(0, BLOCK_N)
    c_ptrs = c_ptr + offs_cm[:, None] * stride_cm + offs_cn[None, :] * stride_cn
    mask = (offs_cm[:, None] < M) & (offs_cn[None, :] < N)
    tl.store(c_ptrs, c, mask=mask)

# config = {"BLOCK_K": 64, "BLOCK_M": 128, "BLOCK_N": 128, "GROUP_M": 8, "arch": "sm_100", "dtype": "fp8e4m3", "num_ctas": 1, "num_stages": 2, "num_warps": 8}
# arch = sm_100


// ===== COMPILED SASS (sm_100a) =====

	.target	sm_100a

	.elftype	@"ET_EXEC"


//--------------------- .note.nv.tkinfo           --------------------------
	.section	.note.nv.tkinfo,"",@"SHT_NOTE"
	.sectionflags	@"SHF_NOTE_NV_TKINFO"
	.tkinfo
        /*0018*/ 	.word	0x00000081
        /*0030*/ 	.string	""
        /*0030*/ 	.string	"ptxas-blackwell"
        /*0030*/ 	.string	"Cuda compilation tools, release 12.9, V12.9.86"
        /*0030*/ 	.string	"Build cuda_12.9.r12.9/compiler.36037853_0"
        /*0030*/ 	.string	"-v  -suppress-debug-info  -lineinfo  -arch sm_100a "



//--------------------- .note.nv.cuver            --------------------------
	.section	.note.nv.cuver,"",@"SHT_NOTE"
	.sectionflags	@"SHF_NOTE_NV_CUVER"
        /*0018*/ 	.short	0x0001
        /*001a*/ 	.short	0x0064
        /*001c*/ 	.short	0x0001
        /*001e*/ 	.short	0x0000
        /*0020*/ 	.short	0x0001
        /*0022*/ 	.short	0x0000


//--------------------- .nv.info                  --------------------------
	.section	.nv.info,"",@"SHT_CUDA_INFO"
	.align	4


	//----- nvinfo : EIATTR_REGCOUNT
	.align		4
        /*0000*/ 	.byte	0x04, 0x2f
        /*0002*/ 	.short	(.L_4 - .L_3)
	.align		4
.L_3:
        /*0004*/ 	.word	index@(matmul_kernel)
        /*0008*/ 	.word	0x000000fe


	//----- nvinfo : EIATTR_FRAME_SIZE
	.align		4
.L_4:
        /*000c*/ 	.byte	0x04, 0x11
        /*000e*/ 	.short	(.L_6 - .L_5)
	.align		4
.L_5:
        /*0010*/ 	.word	index@($__internal_2_$__cuda_sm10x_tcgen05_guardrail_trap_unallocated_columns_being_dealloced)
        /*0014*/ 	.word	0x00000000


	//----- nvinfo : EIATTR_FRAME_SIZE
	.align		4
.L_6:
        /*0018*/ 	.byte	0x04, 0x11
        /*001a*/ 	.short	(.L_8 - .L_7)
	.align		4
.L_7:
        /*001c*/ 	.word	index@($__internal_1_$__cuda_sm10x_tcgen05_guardrail_trap_phase_invalid_during_alloc)
        /*0020*/ 	.word	0x00000000


	//----- nvinfo : EIATTR_FRAME_SIZE
	.align		4
.L_8:
        /*0024*/ 	.byte	0x04, 0x11
        /*0026*/ 	.short	(.L_10 - .L_9)
	.align		4
.L_9:
        /*0028*/ 	.word	index@($__internal_0_$__cuda_sm10x_tcgen05_guardrail_trap_col_being_dealloced_not_returned_by_alloc)
        /*002c*/ 	.word	0x00000000


	//----- nvinfo : EIATTR_FRAME_SIZE
	.align		4
.L_10:
        /*0030*/ 	.byte	0x04, 0x11
        /*0032*/ 	.short	(.L_12 - .L_11)
	.align		4
.L_11:
        /*0034*/ 	.word	index@(matmul_kernel)
        /*0038*/ 	.word	0x00000000


	//----- nvinfo : EIATTR_MIN_STACK_SIZE
	.align		4
.L_12:
        /*003c*/ 	.byte	0x04, 0x12
        /*003e*/ 	.short	(.L_14 - .L_13)
	.align		4
.L_13:
        /*0040*/ 	.word	index@(matmul_kernel)
        /*0044*/ 	.word	0x00000000
.L_14:


//--------------------- .nv.info.matmul_kernel    --------------------------
	.section	.nv.info.matmul_kernel,"",@"SHT_CUDA_INFO"
	.sectionflags	@""
	.align	4


	//----- nvinfo : EIATTR_CUDA_API_VERSION
	.align		4
        /*0000*/ 	.byte	0x04, 0x37
        /*0002*/ 	.short	(.L_16 - .L_15)
.L_15:
        /*0004*/ 	.word	0x00000081


	//----- nvinfo : EIATTR_KPARAM_INFO
	.align		4
.L_16:
        /*0008*/ 	.byte	0x04, 0x17
        /*000a*/ 	.short	(.L_18 - .L_17)
.L_17:
        /*000c*/ 	.word	0x00000000
        /*0010*/ 	.short	0x000d
        /*0012*/ 	.short	0x0048
        /*0014*/ 	.byte	0x00, 0xf4, 0x21, 0x00


	//----- nvinfo : EIATTR_KPARAM_INFO
	.align		4
.L_18:
        /*0018*/ 	.byte	0x04, 0x17
        /*001a*/ 	.short	(.L_20 - .L_19)
.L_19:
        /*001c*/ 	.word	0x00000000
        /*0020*/ 	.short	0x000c
        /*0022*/ 	.short	0x0040
        /*0024*/ 	.byte	0x00, 0xf4, 0x21, 0x00


	//----- nvinfo : EIATTR_KPARAM_INFO
	.align		4
.L_20:
        /*0028*/ 	.byte	0x04, 0x17
        /*002a*/ 	.short	(.L_22 - .L_21)
.L_21:
        /*002c*/ 	.word	0x00000000
        /*0030*/ 	.short	0x000b
        /*0032*/ 	.short	0x0038
        /*0034*/ 	.byte	0x00, 0xf0, 0x11, 0x00


	//----- nvinfo : EIATTR_KPARAM_INFO
	.align		4
.L_22:
        /*0038*/ 	.byte	0x04, 0x17
        /*003a*/ 	.short	(.L_24 - .L_23)
.L_23:
        /*003c*/ 	.word	0x00000000
        /*0040*/ 	.short	0x000a
        /*0042*/ 	.short	0x0034
        /*0044*/ 	.byte	0x00, 0xf0, 0x11, 0x00


	//----- nvinfo : EIATTR_KPARAM_INFO
	.align		4
.L_24:
        /*0048*/ 	.byte	0x04, 0x17
        /*004a*/ 	.short	(.L_26 - .L_25)
.L_25:
        /*004c*/ 	.word	0x00000000
        /*0050*/ 	.short	0x0009
        /*0052*/ 	.short	0x0030
        /*0054*/ 	.byte	0x00, 0xf0, 0x11, 0x00


	//----- nvinfo : EIATTR_KPARAM_INFO
	.align		4
.L_26:
        /*0058*/ 	.byte	0x04, 0x17
        /*005a*/ 	.short	(.L_28 - .L_27)
.L_27:
        /*005c*/ 	.word	0x00000000
        /*0060*/ 	.short	0x0008
        /*0062*/ 	.short	0x002c
        /*0064*/ 	.byte	0x00, 0xf0, 0x11, 0x00


	//----- nvinfo : EIATTR_KPARAM_INFO
	.align		4
.L_28:
        /*0068*/ 	.byte	0x04, 0x17
        /*006a*/ 	.short	(.L_30 - .L_29)
.L_29:
        /*006c*/ 	.word	0x00000000
        /*0070*/ 	.short	0x0007
        /*0072*/ 	.short	0x0028
        /*0074*/ 	.byte	0x00, 0xf0, 0x11, 0x00


	//----- nvinfo : EIATTR_KPARAM_INFO
	.align		4
.L_30:
        /*0078*/ 	.byte	0x04, 0x17
        /*007a*/ 	.short	(.L_32 - .L_31)
.L_31:
        /*007c*/ 	.word	0x00000000
        /*0080*/ 	.short	0x0006
        /*0082*/ 	.short	0x0024
        /*0084*/ 	.byte	0x00, 0xf0, 0x11, 0x00


	//----- nvinfo : EIATTR_KPARAM_INFO
	.align		4
.L_32:
        /*0088*/ 	.byte	0x04, 0x17
        /*008a*/ 	.short	(.L_34 - .L_33)
.L_33:
        /*008c*/ 	.word	0x00000000
        /*0090*/ 	.short	0x0005
        /*0092*/ 	.short	0x0020
        /*0094*/ 	.byte	0x00, 0xf0, 0x11, 0x00


	//----- nvinfo : EIATTR_KPARAM_INFO
	.align		4
.L_34:
        /*0098*/ 	.byte	0x04, 0x17
        /*009a*/ 	.short	(.L_36 - .L_35)
.L_35:
        /*009c*/ 	.word	0x00000000
        /*00a0*/ 	.short	0x0004
        /*00a2*/ 	.short	0x001c
        /*00a4*/ 	.byte	0x00, 0xf0, 0x11, 0x00


	//----- nvinfo : EIATTR_KPARAM_INFO
	.align		4
.L_36:
        /*00a8*/ 	.byte	0x04, 0x17
        /*00aa*/ 	.short	(.L_38 - .L_37)
.L_37:
        /*00ac*/ 	.word	0x00000000
        /*00b0*/ 	.short	0x0003
        /*00b2*/ 	.short	0x0018
        /*00b4*/ 	.byte	0x00, 0xf0, 0x11, 0x00


	//----- nvinfo : EIATTR_KPARAM_INFO
	.align		4
.L_38:
        /*00b8*/ 	.byte	0x04, 0x17
        /*00ba*/ 	.short	(.L_40 - .L_39)
.L_39:
        /*00bc*/ 	.word	0x00000000
        /*00c0*/ 	.short	0x0002
        /*00c2*/ 	.short	0x0010
        /*00c4*/ 	.byte	0x00, 0xf4, 0x21, 0x00


	//----- nvinfo : EIATTR_KPARAM_INFO
	.align		4
.L_40:
        /*00c8*/ 	.byte	0x04, 0x17
        /*00ca*/ 	.short	(.L_42 - .L_41)
.L_41:
        /*00cc*/ 	.word	0x00000000
        /*00d0*/ 	.short	0x0001
        /*00d2*/ 	.short	0x0008
        /*00d4*/ 	.byte	0x00, 0xf4, 0x21, 0x00


	//----- nvinfo : EIATTR_KPARAM_INFO
	.align		4
.L_42:
        /*00d8*/ 	.byte	0x04, 0x17
        /*00da*/ 	.short	(.L_44 - .L_43)
.L_43:
        /*00dc*/ 	.word	0x00000000
        /*00e0*/ 	.short	0x0000
        /*00e2*/ 	.short	0x0000
        /*00e4*/ 	.byte	0x00, 0xf4, 0x21, 0x00


	//----- nvinfo : EIATTR_AT_ENTRY_FRAGMENTS
	.align		4
.L_44:
        /*00e8*/ 	.byte	0x04, 0x4f
        /*00ea*/ 	.short	(.L_46 - .L_45)


	//   ....[0]....
.L_45:
        /*00ec*/ 	.word	0x00000004


	//----- nvinfo : EIATTR_RESERVED_SMEM_USED
	.align		4
.L_46:
        /*00f0*/ 	.byte	0x01, 0x41
	.zero		2


	//----- nvinfo : EIATTR_SPARSE_MMA_MASK
	.align		4
        /*00f4*/ 	.byte	0x03, 0x50
        /*00f6*/ 	.short	0x0000


	//----- nvinfo : EIATTR_TCGEN05_1CTA_USED
	.align		4
        /*00f8*/ 	.byte	0x01, 0x51
	.zero		2


	//----- nvinfo : EIATTR_MAXREG_COUNT
	.align		4
        /*00fc*/ 	.byte	0x03, 0x1b
        /*00fe*/ 	.short	0x00ff


	//----- nvinfo : EIATTR_NUM_BARRIERS
	.align		4
        /*0100*/ 	.byte	0x02, 0x4c
        /*0102*/ 	.byte	0x01
	.zero		1


	//----- nvinfo : EIATTR_INT_WARP_WIDE_INSTR_OFFSETS
	.align		4
        /*0104*/ 	.byte	0x04, 0x31
        /*0106*/ 	.short	(.L_48 - .L_47)


	//   ....[0]....
.L_47:
        /*0108*/ 	.word	0x00002580


	//   ....[1]....
        /*010c*/ 	.word	0x000025a0


	//   ....[2]....
        /*0110*/ 	.word	0x00003f20


	//   ....[3]....
        /*0114*/ 	.word	0x00008c10


	//   ....[4]....
        /*0118*/ 	.word	0x00008c60


	//----- nvinfo : EIATTR_COOP_GROUP_MASK_REGIDS
	.align		4
.L_48:
        /*011c*/ 	.byte	0x04, 0x29
        /*011e*/ 	.short	(.L_50 - .L_49)


	//   ....[0]....
.L_49:
        /*0120*/ 	.word	0xffffffff


	//   ....[1]....
        /*0124*/ 	.word	0xffffffff


	//   ....[2]....
        /*0128*/ 	.word	0xffffffff


	//   ....[3]....
        /*012c*/ 	.word	0xffffffff


	//----- nvinfo : EIATTR_COOP_GROUP_INSTR_OFFSETS
	.align		4
.L_50:
        /*0130*/ 	.byte	0x04, 0x28
        /*0132*/ 	.short	(.L_52 - .L_51)


	//   ....[0]....
.L_51:
        /*0134*/ 	.word	0x00000060


	//   ....[1]....
        /*0138*/ 	.word	0x00000320


	//   ....[2]....
        /*013c*/ 	.word	0x00008aa0


	//   ....[3]....
        /*0140*/ 	.word	0x00008d10


	//----- nvinfo : EIATTR_VRC_CTA_INIT_COUNT
	.align		4
.L_52:
        /*0144*/ 	.byte	0x02, 0x4a
        /*0146*/ 	.byte	0x80
	.zero		1


	//----- nvinfo : EIATTR_MBARRIER_INSTR_OFFSETS
	.align		4
        /*0148*/ 	.byte	0x04, 0x39
        /*014a*/ 	.short	(.L_54 - .L_53)


	//   ....[0]....
.L_53:
        /*014c*/ 	.word	0x000026c0
        /*0150*/ 	.word	0x000000ff
        /*0154*/ 	.word	0x00000000
        /*0158*/ 	.short	0x0100
        /*015a*/ 	.byte	0x0a
	.zero		1


	//   ....[1]....
        /*015c*/ 	.word	0x00003f50
        /*0160*/ 	.word	0x000000ff
        /*0164*/ 	.word	0x00008008
        /*0168*/ 	.short	0x0100
        /*016a*/ 	.byte	0x0d
	.zero		1


	//   ....[2]....
        /*016c*/ 	.word	0x00004d00
        /*0170*/ 	.word	0x000000ff
        /*0174*/ 	.word	0x00000000
        /*0178*/ 	.short	0x010a
        /*017a*/ 	.byte	0x0a
	.zero		1


	//   ....[3]....
        /*017c*/ 	.word	0x00006240
        /*0180*/ 	.word	0x000000ff
        /*0184*/ 	.word	0x00000000
        /*0188*/ 	.short	0x010a
        /*018a*/ 	.byte	0x0a
	.zero		1


	//   ....[4]....
        /*018c*/ 	.word	0x00006350
        /*0190*/ 	.word	0x000000ff
        /*0194*/ 	.word	0x00008000
        /*0198*/ 	.short	0x0108
        /*019a*/ 	.byte	0x0d
	.zero		1


	//   ....[5]....
        /*019c*/ 	.word	0x00006440
        /*01a0*/ 	.word	0x000000ff
        /*01a4*/ 	.word	0x00008008
        /*01a8*/ 	.short	0x0108
        /*01aa*/ 	.byte	0x0d
	.zero		1


	//   ....[6]....
        /*01ac*/ 	.word	0x00008d30
        /*01b0*/ 	.word	0x000000ff
        /*01b4*/ 	.word	0x00000000
        /*01b8*/ 	.short	0x010a
        /*01ba*/ 	.byte	0x0a
	.zero		1


	//   ....[7]....
        /*01bc*/ 	.word	0x00008d60
        /*01c0*/ 	.word	0x000000ff
        /*01c4*/ 	.word	0x00000000
        /*01c8*/ 	.short	0x010a
        /*01ca*/ 	.byte	0x0a
	.zero		1


	//----- nvinfo : EIATTR_NUM_MBARRIERS
	.align		4
.L_54:
        /*01cc*/ 	.byte	0x03, 0x38
        /*01ce*/ 	.short	0x0002


	//----- nvinfo : EIATTR_EXIT_INSTR_OFFSETS
	.align		4
        /*01d0*/ 	.byte	0x04, 0x1c
        /*01d2*/ 	.short	(.L_56 - .L_55)


	//   ....[0]....
.L_55:
        /*01d4*/ 	.word	0x00008d20


	//----- nvinfo : EIATTR_REQNTID
	.align		4
.L_56:
        /*01d8*/ 	.byte	0x04, 0x10
        /*01da*/ 	.short	(.L_58 - .L_57)
.L_57:
        /*01dc*/ 	.word	0x00000100
        /*01e0*/ 	.word	0x00000001
        /*01e4*/ 	.word	0x00000001


	//----- nvinfo : EIATTR_CRS_STACK_SIZE
	.align		4
.L_58:
        /*01e8*/ 	.byte	0x04, 0x1e
        /*01ea*/ 	.short	(.L_60 - .L_59)
.L_59:
        /*01ec*/ 	.word	0x00000000


	//----- nvinfo : EIATTR_CBANK_PARAM_SIZE
	.align		4
.L_60:
        /*01f0*/ 	.byte	0x03, 0x19
        /*01f2*/ 	.short	0x0050


	//----- nvinfo : EIATTR_PARAM_CBANK
	.align		4
        /*01f4*/ 	.byte	0x04, 0x0a
        /*01f6*/ 	.short	(.L_62 - .L_61)
	.align		4
.L_61:
        /*01f8*/ 	.word	index@(.nv.constant0.matmul_kernel)
        /*01fc*/ 	.short	0x0380
        /*01fe*/ 	.short	0x0050


	//----- nvinfo : EIATTR_SW_WAR
	.align		4
.L_62:
        /*0200*/ 	.byte	0x04, 0x36
        /*0202*/ 	.short	(.L_64 - .L_63)
.L_63:
        /*0204*/ 	.word	0x00000008
.L_64:


//--------------------- .nv.compat                --------------------------
	.section	.nv.compat,"",@"SHT_CUDA_COMPAT_INFO"
	.align	4
        /*0000*/ 	.byte	0x02, 0x02, 0x02, 0x00, 0x02, 0x05, 0x05, 0x00, 0x02, 0x03, 0x00, 0x00, 0x02, 0x06, 0x01, 0x00


//--------------------- .nv.callgraph             --------------------------
	.section	.nv.callgraph,"",@"SHT_CUDA_CALLGRAPH"
	.align	4
	.sectionentsize	8
	.align		4
        /*0000*/ 	.word	0x00000000
	.align		4
        /*0004*/ 	.word	0xffffffff
	.align		4
        /*0008*/ 	.word	0x00000000
	.align		4
        /*000c*/ 	.word	0xfffffffe
	.align		4
        /*0010*/ 	.word	0x00000000
	.align		4
        /*0014*/ 	.word	0xfffffffd
	.align		4
        /*0018*/ 	.word	0x00000000
	.align		4
        /*001c*/ 	.word	0xfffffffc


//--------------------- .text.matmul_kernel       --------------------------
	.section	.text.matmul_kernel,"ax",@progbits
	.align	128
        .global         matmul_kernel
        .type           matmul_kernel,@function
        .size           matmul_kernel,(.L_x_20 - matmul_kernel)
        .other          matmul_kernel,@"STO_CUDA_ENTRY STV_DEFAULT"
matmul_kernel:
.text.matmul_kernel:
[----:B------:R-:W0:Y:S01]  /*0000*/  LDC R1, c[0x0][0x37c] ;  /* 0x0000df00ff017b82 */ /* 0x000e220000000800 */
[----:B------:R-:W1:Y:S01]  /*0010*/  S2R R69, SR_TID.X ;  /* 0x0000000000457919 */ /* 0x000e620000002100 */
[----:B------:R-:W2:Y:S01]  /*0020*/  LDCU.64 UR26, c[0x0][0x358] ;  /* 0x00006b00ff1a77ac */ /* 0x000ea20008000a00 */
[----:B-1----:R-:W-:-:S13]  /*0030*/  ISETP.GE.U32.AND P1, PT, R69, 0x20, PT ;  /* 0x000000204500780c */ /* 0x002fda0003f26070 */
[----:B--2---:R-:W-:Y:S05]  /*0040*/  @P1 BRA `(.L_x_0) ;  /* 0x0000000000b81947 */ /* 0x004fea0003800000 */
[----:B------:R-:W1:Y:S01]  /*0050*/  S2UR UR6, SR_CgaCtaId ;  /* 0x00000000000679c3 */ /* 0x000e620000008800 */
[----:B------:R-:W-:Y:S01]  /*0060*/  NOP ;  /* 0x0000000000007918 */ /* 0x000fe20000000000 */
[----:B------:R-:W-:Y:S02]  /*0070*/  UMOV UR4, 0x40 ;  /* 0x0000004000047882 */ /* 0x000fe40000000000 */
[----:B-1----:R-:W-:-:S09]  /*0080*/  ULEA UR4, UR6, UR4, 0x18 ;  /* 0x0000000406047291 */ /* 0x002fd2000f8ec0ff */
[----:B------:R-:W1:Y:S01]  /*0090*/  LDS.U8 R0, [UR4] ;  /* 0x00000004ff007984 */ /* 0x000e620008000000 */
[----:B------:R-:W-:Y:S02]  /*00a0*/  UMOV UR4, 0x400 ;  /* 0x0000040000047882 */ /* 0x000fe40000000000 */
[----:B------:R-:W-:Y:S01]  /*00b0*/  ULEA UR4, UR6, UR4, 0x18 ;  /* 0x0000000406047291 */ /* 0x000fe2000f8ec0ff */
[----:B-1----:R-:W-:-:S13]  /*00c0*/  ISETP.NE.AND P0, PT, R0, RZ, PT ;  /* 0x000000ff0000720c */ /* 0x002fda0003f05270 */
[----:B------:R-:W-:Y:S05]  /*00d0*/  @P0 BRA `(.L_x_1) ;  /* 0x00000000007c0947 */ /* 0x000fea0003800000 */
[----:B------:R-:W-:-:S13]  /*00e0*/  ELECT P0, URZ, PT ;  /* 0x0000000000ff782f */ /* 0x000fda0003800000 */
[----:B------:R-:W-:Y:S05]  /*00f0*/  @!P0 BRA `(.L_x_2) ;  /* 0x0000000000848947 */ /* 0x000fea0003800000 */
[----:B------:R-:W-:Y:S01]  /*0100*/  UMOV UR5, 0x4 ;  /* 0x0000000400057882 */ /* 0x000fe20000000000 */
[----:B------:R-:W-:Y:S02]  /*0110*/  IMAD.MOV.U32 R4, RZ, RZ, 0x1 ;  /* 0x00000001ff047424 */ /* 0x000fe400078e00ff */
[----:B------:R-:W-:Y:S02]  /*0120*/  IMAD.MOV.U32 R5, RZ, RZ, 0xf ;  /* 0x0000000fff057424 */ /* 0x000fe400078e00ff */
[----:B------:R-:W-:Y:S04]  /*0130*/  DEPBAR.LE SB1, 0x36 ;  /* 0x00009d800000791a */ /* 0x000fe80000000000 */
[----:B------:R-:W1:Y:S02]  /*0140*/  UTCATOMSWS.FIND_AND_SET.ALIGN UP0, UR5, UR5 ;  /* 0x00000005000575e3 */ /* 0x000e640008000800 */
[----:B-1----:R-:W-:-:S04]  /*0150*/  PLOP3.LUT P0, PT, PT, PT, UP0, 0x80, 0x8 ;  /* 0x000000000008781c */ /* 0x002fc80003f0f008 */
[----:B------:R-:W-:-:S04]  /*0160*/  SEL R0, RZ, 0xffffffff, !P0 ;  /* 0xffffffffff007807 */ /* 0x000fc80004000000 */
[----:B------:R-:W-:Y:S01]  /*0170*/  ISETP.NE.AND P0, PT, R0, RZ, PT ;  /* 0x000000ff0000720c */ /* 0x000fe20003f05270 */
[----:B------:R-:W-:-:S12]  /*0180*/  IMAD.U32 R0, RZ, RZ, UR5 ;  /* 0x00000005ff007e24 */ /* 0x000fd8000f8e00ff */
[----:B------:R-:W-:Y:S05]  /*0190*/  @P0 BRA `(.L_x_3) ;  /* 0x0000000000240947 */ /* 0x000fea0003800000 */
.L_x_4:
[----:B------:R-:W-:Y:S05]  /*01a0*/  NANOSLEEP 0x64 ;  /* 0x000000640000795d */ /* 0x000fea0003800000 */
[----:B------:R-:W-:-:S05]  /*01b0*/  UMOV UR5, 0x4 ;  /* 0x0000000400057882 */ /* 0x000fca0000000000 */
[----:B------:R-:W-:Y:S04]  /*01c0*/  DEPBAR.LE SB1, 0x36 ;  /* 0x00009d800000791a */ /* 0x000fe80000000000 */
[----:B------:R-:W1:Y:S02]  /*01d0*/  UTCATOMSWS.FIND_AND_SET.ALIGN UP0, UR5, UR5 ;  /* 0x00000005000575e3 */ /* 0x000e640008000800 */
[----:B-1----:R-:W-:-:S04]  /*01e0*/  PLOP3.LUT P0, PT, PT, PT, UP0, 0x80, 0x8 ;  /* 0x000000000008781c */ /* 0x002fc80003f0f008 */
[----:B------:R-:W-:-:S04]  /*01f0*/  SEL R0, RZ, 0xffffffff, !P0 ;  /* 0xffffffffff007807 */ /* 0x000fc80004000000 */
[----:B------:R-:W-:Y:S01]  /*0200*/  ISETP.NE.AND P0, PT, R0, RZ, PT ;  /* 0x000000ff0000720c */ /* 0x000fe20003f05270 */
[----:B------:R-:W-:-:S12]  /*0210*/  IMAD.U32 R0, RZ, RZ, UR5 ;  /* 0x00000005ff007e24 */ /* 0x000fd8000f8e00ff */
[----:B------:R-:W-:Y:S05]  /*0220*/  @!P0 BRA `(.L_x_4) ;  /* 0xfffffffc00dc8947 */ /* 0x000fea000383ffff */
.L_x_3:
[C---:B------:R-:W-:Y:S01]  /*0230*/  VIADD R3, R0.reuse, 0x10 ;  /* 0x0000001000037836 */ /* 0x040fe20000000000 */
[----:B------:R-:W-:Y:S01]  /*0240*/  UMOV UR5, 0x50 ;  /* 0x0000005000057882 */ /* 0x000fe20000000000 */
[----:B------:R-:W-:Y:S01]  /*0250*/  SHF.L.U32 R2, R5, R0, RZ ;  /* 0x0000000005027219 */ /* 0x000fe200000006ff */
[----:B------:R-:W-:Y:S01]  /*0260*/  ULEA UR5, UR6, UR5, 0x18 ;  /* 0x0000000506057291 */ /* 0x000fe2000f8ec0ff */
[----:B------:R-:W-:Y:S01]  /*0270*/  IMAD.SHL.U32 R0, R0, 0x20, RZ ;  /* 0x0000002000007824 */ /* 0x000fe200078e00ff */
[----:B------:R-:W-:-:S04]  /*0280*/  SHF.L.U32 R3, R4, R3, RZ ;  /* 0x0000000304037219 */ /* 0x000fc800000006ff */
[----:B------:R-:W-:-:S05]  /*0290*/  LOP3.LUT R2, R3, R2, RZ, 0xfc, !PT ;  /* 0x0000000203027212 */ /* 0x000fca00078efcff */
[----:B------:R1:W-:Y:S04]  /*02a0*/  ATOMS.OR RZ, [UR5], R2 ;  /* 0x00000002ffff798c */ /* 0x0003e8000b000005 */
[----:B------:R1:W-:Y:S01]  /*02b0*/  STS [UR4], R0 ;  /* 0x00000000ff007988 */ /* 0x0003e20008000804 */
[----:B------:R-:W-:Y:S05]  /*02c0*/  BRA `(.L_x_2) ;  /* 0x0000000000107947 */ /* 0x000fea0003800000 */
.L_x_1:
[----:B------:R-:W-:Y:S01]  /*02d0*/  IMAD.MOV.U32 R0, RZ, RZ, -0x1 ;  /* 0xffffffffff007424 */ /* 0x000fe200078e00ff */
[----:B------:R-:W-:-:S04]  /*02e0*/  MOV R2, 0x310 ;  /* 0x0000031000027802 */ /* 0x000fc80000000f00 */
[----:B------:R1:W-:Y:S03]  /*02f0*/  STS [UR4], R0 ;  /* 0x00000000ff007988 */ /* 0x0003e60008000804 */
[----:B01----:R-:W-:Y:S05]  /*0300*/  CALL.REL.NOINC `($__internal_1_$__cuda_sm10x_tcgen05_guardrail_trap_phase_invalid_during_alloc) ;  /* 0x0000008800ac7944 */ /* 0x003fea0003c00000 */
.L_x_2:
[----:B------:R-:W-:Y:S05]  /*0310*/  WARPSYNC.ALL ;  /* 0x0000000000007948 */ /* 0x000fea0003800000 */
[----:B------:R-:W-:Y:S01]  /*0320*/  NOP ;  /* 0x0000000000007918 */ /* 0x000fe20000000000 */
.L_x_0:
[----:B------:R-:W2:Y:S01]  /*0330*/  LDC.64 R34, c[0x0][0x398] ;  /* 0x0000e600ff227b82 */ /* 0x000ea20000000a00 */
[----:B------:R-:W3:Y:S01]  /*0340*/  S2R R5, SR_CTAID.X ;  /* 0x0000000000057919 */ /* 0x000ee20000002500 */
[----:B------:R-:W-:Y:S01]  /*0350*/  LOP3.LUT R68, R69, 0x7f, RZ, 0xc0, !PT ;  /* 0x0000007f45447812 */ /* 0x000fe200078ec0ff */
[----:B------:R-:W-:Y:S01]  /*0360*/  UMOV UR13, 0x400 ;  /* 0x00000400000d7882 */ /* 0x000fe20000000000 */
[----:B------:R-:W4:Y:S01]  /*0370*/  LDCU UR9, c[0x0][0x3a4] ;  /* 0x00007480ff0977ac */ /* 0x000f220008000800 */
[----:B------:R-:W-:-:S03]  /*0380*/  PRMT R196, RZ, 0x7610, R196 ;  /* 0x00007610ffc47816 */ /* 0x000fc600000000c4 */
[----:B------:R-:W5:Y:S01]  /*0390*/  S2UR UR6, SR_CgaCtaId ;  /* 0x00000000000679c3 */ /* 0x000f620000008800 */
[----:B------:R-:W-:Y:S01]  /*03a0*/  UMOV UR7, 0x1 ;  /* 0x0000000100077882 */ /* 0x000fe20000000000 */
[----:B------:R-:W1:Y:S06]  /*03b0*/  LDCU.128 UR16, c[0x0][0x380] ;  /* 0x00007000ff1077ac */ /* 0x000e6c0008000c00 */
[----:B------:R-:W0:Y:S01]  /*03c0*/  LDC.64 R126, c[0x0][0x3a8] ;  /* 0x0000ea00ff7e7b82 */ /* 0x000e220000000a00 */
[----:B-12---:R-:W-:-:S07]  /*03d0*/  VIADD R0, R35, 0x7f ;  /* 0x0000007f23007836 */ /* 0x006fce0000000000 */
[----:B------:R-:W1:Y:S01]  /*03e0*/  LDC R174, c[0x0][0x3a0] ;  /* 0x0000e800ffae7b82 */ /* 0x000e620000000800 */
[----:B------:R-:W-:Y:S02]  /*03f0*/  LOP3.LUT R170, RZ, R35, RZ, 0x33, !PT ;  /* 0x00000023ffaa7212 */ /* 0x000fe400078e33ff */
[----:B------:R-:W-:Y:S01]  /*0400*/  SHF.R.S32.HI R3, RZ, 0x1f, R0 ;  /* 0x0000001fff037819 */ /* 0x000fe20000011400 */
[----:B-----5:R-:W-:-:S03]  /*0410*/  ULEA UR13, UR6, UR13, 0x18 ;  /* 0x0000000d060d7291 */ /* 0x020fc6000f8ec0ff */
[----:B------:R-:W-:Y:S01]  /*0420*/  LEA.HI R3, R3, R0, RZ, 0x7 ;  /* 0x0000000003037211 */ /* 0x000fe200078f38ff */
[----:B------:R-:W-:Y:S01]  /*0430*/  BAR.SYNC.DEFER_BLOCKING 0x0 ;  /* 0x0000000000007b1d */ /* 0x000fe20000010000 */
[----:B---3--:R-:W-:Y:S01]  /*0440*/  IABS R8, R5 ;  /* 0x0000000500087213 */ /* 0x008fe20000000000 */
[----:B------:R-:W-:Y:S01]  /*0450*/  UIADD3 UR10, UPT, UPT, UR13, 0x8000, URZ ;  /* 0x000080000d0a7890 */ /* 0x000fe2000fffe0ff */
[----:B------:R-:W-:-:S05]  /*0460*/  SHF.R.S32.HI R3, RZ, 0x7, R3 ;  /* 0x00000007ff037819 */ /* 0x000fca0000011403 */
[----:B------:R-:W-:-:S05]  /*0470*/  IMAD.SHL.U32 R4, R3, 0x8, RZ ;  /* 0x0000000803047824 */ /* 0x000fca00078e00ff */
[-C--:B------:R-:W-:Y:S02]  /*0480*/  IABS R7, R4.reuse ;  /* 0x0000000400077213 */ /* 0x080fe40000000000 */
[----:B------:R-:W-:Y:S02]  /*0490*/  IABS R10, R4 ;  /* 0x00000004000a7213 */ /* 0x000fe40000000000 */
[----:B------:R-:W2:Y:S01]  /*04a0*/  I2F.RP R0, R7 ;  /* 0x0000000700007306 */ /* 0x000ea20000209400 */
[----:B------:R-:W3:Y:S07]  /*04b0*/  LDS R19, [UR13] ;  /* 0x0000000dff137984 */ /* 0x000eee0008000800 */
[----:B--2---:R-:W2:Y:S02]  /*04c0*/  MUFU.RCP R0, R0 ;  /* 0x0000000000007308 */ /* 0x004ea40000001000 */
[----:B--2---:R-:W-:-:S02]  /*04d0*/  VIADD R2, R0, 0xffffffe ;  /* 0x0ffffffe00027836 */ /* 0x004fc40000000000 */
[----:B------:R-:W-:Y:S01]  /*04e0*/  IMAD.MOV R0, RZ, RZ, -R10 ;  /* 0x000000ffff007224 */ /* 0x000fe200078e0a0a */
[----:B------:R-:W-:-:S03]  /*04f0*/  IABS R10, R34 ;  /* 0x00000022000a7213 */ /* 0x000fc60000000000 */
[----:B------:R2:W5:Y:S02]  /*0500*/  F2I.FTZ.U32.TRUNC.NTZ R3, R2 ;  /* 0x0000000200037305 */ /* 0x000564000021f000 */
[----:B--2---:R-:W-:Y:S01]  /*0510*/  IMAD.MOV.U32 R2, RZ, RZ, RZ ;  /* 0x000000ffff027224 */ /* 0x004fe200078e00ff */
[----:B---3--:R-:W-:Y:S01]  /*0520*/  R2UR UR12, R19 ;  /* 0x00000000130c72ca */ /* 0x008fe200000e0000 */
[----:B-----5:R-:W-:-:S04]  /*0530*/  IMAD.MOV R6, RZ, RZ, -R3 ;  /* 0x000000ffff067224 */ /* 0x020fc800078e0a03 */
[----:B------:R-:W-:Y:S02]  /*0540*/  IMAD R9, R6, R7, RZ ;  /* 0x0000000706097224 */ /* 0x000fe400078e02ff */
[----:B------:R-:W-:Y:S02]  /*0550*/  IMAD.MOV.U32 R6, RZ, RZ, R8 ;  /* 0x000000ffff067224 */ /* 0x000fe400078e0008 */
[----:B------:R-:W-:-:S06]  /*0560*/  IMAD.HI.U32 R3, R3, R9, R2 ;  /* 0x0000000903037227 */ /* 0x000fcc00078e0002 */
[----:B------:R-:W-:-:S04]  /*0570*/  IMAD.HI.U32 R3, R3, R6, RZ ;  /* 0x0000000603037227 */ /* 0x000fc800078e00ff */
[----:B------:R-:W-:Y:S01]  /*0580*/  IMAD R0, R3, R0, R6 ;  /* 0x0000000003007224 */ /* 0x000fe200078e0206 */
[----:B------:R-:W-:Y:S04]  /*0590*/  BAR.SYNC.DEFER_BLOCKING 0x0 ;  /* 0x0000000000007b1d */ /* 0x000fe80000010000 */
[----:B------:R-:W-:-:S13]  /*05a0*/  ISETP.GT.U32.AND P2, PT, R7, R0, PT ;  /* 0x000000000700720c */ /* 0x000fda0003f44070 */
[----:B------:R-:W-:Y:S02]  /*05b0*/  @!P2 IMAD.IADD R0, R0, 0x1, -R7 ;  /* 0x000000010000a824 */ /* 0x000fe400078e0a07 */
[----:B------:R-:W-:Y:S01]  /*05c0*/  @!P2 VIADD R3, R3, 0x1 ;  /* 0x000000010303a836 */ /* 0x000fe20000000000 */
[----:B------:R-:W-:Y:S02]  /*05d0*/  ISETP.NE.AND P2, PT, R4, RZ, PT ;  /* 0x000000ff0400720c */ /* 0x000fe40003f45270 */
[----:B------:R-:W-:Y:S02]  /*05e0*/  ISETP.GE.U32.AND P0, PT, R0, R7, PT ;  /* 0x000000070000720c */ /* 0x000fe40003f06070 */
[----:B------:R-:W-:-:S04]  /*05f0*/  LOP3.LUT R0, R5, R4, RZ, 0x3c, !PT ;  /* 0x0000000405007212 */ /* 0x000fc800078e3cff */
[----:B------:R-:W-:Y:S01]  /*0600*/  ISETP.GE.AND P3, PT, R0, RZ, PT ;  /* 0x000000ff0000720c */ /* 0x000fe20003f66270 */
[----:B------:R-:W-:-:S06]  /*0610*/  VIADD R0, R34, 0x7f ;  /* 0x0000007f22007836 */ /* 0x000fcc0000000000 */
[----:B------:R-:W-:-:S04]  /*0620*/  @P0 VIADD R3, R3, 0x1 ;  /* 0x0000000103030836 */ /* 0x000fc80000000000 */
[----:B------:R-:W-:Y:S01]  /*0630*/  IMAD.MOV.U32 R2, RZ, RZ, R3 ;  /* 0x000000ffff027224 */ /* 0x000fe200078e0003 */
[----:B------:R-:W-:-:S03]  /*0640*/  SHF.R.S32.HI R3, RZ, 0x1f, R0 ;  /* 0x0000001fff037819 */ /* 0x000fc60000011400 */
[----:B------:R-:W-:Y:S01]  /*0650*/  @!P3 IMAD.MOV R2, RZ, RZ, -R2 ;  /* 0x000000ffff02b224 */ /* 0x000fe200078e0a02 */
[----:B------:R-:W-:Y:S02]  /*0660*/  @!P2 LOP3.LUT R2, RZ, R4, RZ, 0x33, !PT ;  /* 0x00000004ff02a212 */ /* 0x000fe400078e33ff */
[----:B------:R-:W-:-:S03]  /*0670*/  LEA.HI R3, R3, R0, RZ, 0x7 ;  /* 0x0000000003037211 */ /* 0x000fc600078f38ff */
[----:B------:R-:W-:Y:S02]  /*0680*/  IMAD.SHL.U32 R11, R2, 0x8, RZ ;  /* 0x00000008020b7824 */ /* 0x000fe400078e00ff */
[----:B------:R-:W-:-:S03]  /*0690*/  IMAD.MOV R2, RZ, RZ, -R2 ;  /* 0x000000ffff027224 */ /* 0x000fc600078e0a02 */
[----:B------:R-:W-:Y:S01]  /*06a0*/  LEA.HI.SX32 R3, R3, -R11, 0x19 ;  /* 0x8000000b03037211 */ /* 0x000fe200078fcaff */
[----:B------:R-:W-:-:S03]  /*06b0*/  IMAD R12, R4, R2, R5 ;  /* 0x00000002040c7224 */ /* 0x000fc600078e0205 */
[----:B------:R-:W-:Y:S02]  /*06c0*/  VIMNMX R13, PT, PT, R3, 0x8, PT ;  /* 0x00000008030d7848 */ /* 0x000fe40003fe0100 */
[----:B------:R-:W-:Y:S02]  /*06d0*/  IABS R9, R12 ;  /* 0x0000000c00097213 */ /* 0x000fe40000000000 */
[-C--:B------:R-:W-:Y:S02]  /*06e0*/  IABS R7, R13.reuse ;  /* 0x0000000d00077213 */ /* 0x080fe40000000000 */
[----:B------:R-:W-:Y:S02]  /*06f0*/  IABS R4, R13 ;  /* 0x0000000d00047213 */ /* 0x000fe40000000000 */
[----:B------:R-:W2:Y:S08]  /*0700*/  I2F.RP R0, R7 ;  /* 0x0000000700007306 */ /* 0x000eb00000209400 */
[----:B--2---:R-:W2:Y:S02]  /*0710*/  MUFU.RCP R0, R0 ;  /* 0x0000000000007308 */ /* 0x004ea40000001000 */
[----:B--2---:R-:W-:-:S02]  /*0720*/  VIADD R3, R0, 0xffffffe ;  /* 0x0ffffffe00037836 */ /* 0x004fc40000000000 */
[----:B------:R-:W-:Y:S01]  /*0730*/  IMAD.MOV R0, RZ, RZ, -R4 ;  /* 0x000000ffff007224 */ /* 0x000fe200078e0a04 */
[----:B------:R-:W-:-:S03]  /*0740*/  IABS R4, R35 ;  /* 0x0000002300047213 */ /* 0x000fc60000000000 */
[----:B------:R-:W2:Y:S02]  /*0750*/  F2I.FTZ.U32.TRUNC.NTZ R3, R3 ;  /* 0x0000000300037305 */ /* 0x000ea4000021f000 */
[----:B--2---:R-:W-:-:S04]  /*0760*/  IMAD.MOV R6, RZ, RZ, -R3 ;  /* 0x000000ffff067224 */ /* 0x004fc800078e0a03 */
[----:B------:R-:W-:-:S04]  /*0770*/  IMAD.MOV.U32 R2, RZ, RZ, R6 ;  /* 0x000000ffff027224 */ /* 0x000fc800078e0006 */
[----:B------:R-:W-:Y:S02]  /*0780*/  IMAD R5, R2, R7, RZ ;  /* 0x0000000702057224 */ /* 0x000fe400078e02ff */
[----:B------:R-:W-:-:S04]  /*0790*/  IMAD.MOV.U32 R2, RZ, RZ, RZ ;  /* 0x000000ffff027224 */ /* 0x000fc800078e00ff */
[----:B------:R-:W-:Y:S02]  /*07a0*/  IMAD.HI.U32 R2, R3, R5, R2 ;  /* 0x0000000503027227 */ /* 0x000fe400078e0002 */
[----:B------:R-:W2:Y:S04]  /*07b0*/  I2F.RP R3, R10 ;  /* 0x0000000a00037306 */ /* 0x000ea80000209400 */
[----:B------:R-:W-:-:S04]  /*07c0*/  IMAD.HI.U32 R2, R2, R9, RZ ;  /* 0x0000000902027227 */ /* 0x000fc800078e00ff */
[----:B------:R-:W-:Y:S01]  /*07d0*/  IMAD R0, R2, R0, R9 ;  /* 0x0000000002007224 */ /* 0x000fe200078e0209 */
[----:B------:R-:W3:Y:S04]  /*07e0*/  I2F.RP R5, R4 ;  /* 0x0000000400057306 */ /* 0x000ee80000209400 */
[----:B------:R-:W-:-:S04]  /*07f0*/  ISETP.GT.U32.AND P2, PT, R7, R0, PT ;  /* 0x000000000700720c */ /* 0x000fc80003f44070 */
[----:B--2---:R-:W2:Y:S08]  /*0800*/  MUFU.RCP R3, R3 ;  /* 0x0000000300037308 */ /* 0x004eb00000001000 */
[----:B---3--:R-:W3:Y:S01]  /*0810*/  MUFU.RCP R5, R5 ;  /* 0x0000000500057308 */ /* 0x008ee20000001000 */
[----:B------:R-:W-:Y:S02]  /*0820*/  @!P2 IMAD.IADD R0, R0, 0x1, -R7 ;  /* 0x000000010000a824 */ /* 0x000fe400078e0a07 */
[----:B------:R-:W-:Y:S01]  /*0830*/  @!P2 VIADD R2, R2, 0x1 ;  /* 0x000000010202a836 */ /* 0x000fe20000000000 */
[----:B------:R-:W-:-:S02]  /*0840*/  ISETP.NE.AND P2, PT, R13, RZ, PT ;  /* 0x000000ff0d00720c */ /* 0x000fc40003f45270 */
[----:B------:R-:W-:Y:S02]  /*0850*/  ISETP.GE.U32.AND P0, PT, R0, R7, PT ;  /* 0x000000070000720c */ /* 0x000fe40003f06070 */
[----:B------:R-:W-:Y:S01]  /*0860*/  LOP3.LUT R0, R12, R13, RZ, 0x3c, !PT ;  /* 0x0000000d0c007212 */ /* 0x000fe200078e3cff */
[----:B--2---:R-:W-:-:S03]  /*0870*/  VIADD R6, R3, 0xffffffe ;  /* 0x0ffffffe03067836 */ /* 0x004fc60000000000 */
[----:B------:R-:W-:Y:S01]  /*0880*/  ISETP.GE.AND P3, PT, R0, RZ, PT ;  /* 0x000000ff0000720c */ /* 0x000fe20003f66270 */
[----:B------:R2:W5:Y:S01]  /*0890*/  F2I.FTZ.U32.TRUNC.NTZ R7, R6 ;  /* 0x0000000600077305 */ /* 0x000562000021f000 */
[----:B---3--:R-:W-:Y:S01]  /*08a0*/  VIADD R8, R5, 0xffffffe ;  /* 0x0ffffffe05087836 */ /* 0x008fe20000000000 */
[----:B------:R-:W-:-:S04]  /*08b0*/  SHF.R.U32.HI R5, RZ, 0x6, R69 ;  /* 0x00000006ff057819 */ /* 0x000fc80000011645 */
[----:B------:R-:W-:Y:S02]  /*08c0*/  @P0 VIADD R2, R2, 0x1 ;  /* 0x0000000102020836 */ /* 0x000fe40000000000 */
[----:B------:R3:W0:Y:S01]  /*08d0*/  F2I.FTZ.U32.TRUNC.NTZ R9, R8 ;  /* 0x0000000800097305 */ /* 0x000622000021f000 */
[----:B--2---:R-:W-:Y:S01]  /*08e0*/  IMAD.MOV.U32 R6, RZ, RZ, RZ ;  /* 0x000000ffff067224 */ /* 0x004fe200078e00ff */
[----:B------:R-:W-:Y:S02]  /*08f0*/  SGXT.U32 R5, R5, 0x2 ;  /* 0x000000020505781a */ /* 0x000fe40000000000 */
[----:B------:R-:W-:Y:S01]  /*0900*/  @!P3 IMAD.MOV R2, RZ, RZ, -R2 ;  /* 0x000000ffff02b224 */ /* 0x000fe200078e0a02 */
[----:B------:R-:W-:Y:S01]  /*0910*/  @!P2 LOP3.LUT R2, RZ, R13, RZ, 0x33, !PT ;  /* 0x0000000dff02a212 */ /* 0x000fe200078e33ff */
[----:B---3--:R-:W-:-:S04]  /*0920*/  IMAD.MOV.U32 R8, RZ, RZ, RZ ;  /* 0x000000ffff087224 */ /* 0x008fc800078e00ff */
[----:B------:R-:W-:Y:S02]  /*0930*/  IMAD.MOV R0, RZ, RZ, -R2 ;  /* 0x000000ffff007224 */ /* 0x000fe400078e0a02 */
[----:B------:R-:W-:Y:S02]  /*0940*/  IMAD.SHL.U32 R2, R2, 0x80, RZ ;  /* 0x0000008002027824 */ /* 0x000fe400078e00ff */
[----:B------:R-:W-:Y:S02]  /*0950*/  IMAD R0, R13, R0, R12 ;  /* 0x000000000d007224 */ /* 0x000fe400078e020c */
[----:B-----5:R-:W-:Y:S02]  /*0960*/  IMAD.MOV R12, RZ, RZ, -R7 ;  /* 0x000000ffff0c7224 */ /* 0x020fe400078e0a07 */
[----:B------:R-:W-:Y:S02]  /*0970*/  IMAD.IADD R3, R11, 0x1, R0 ;  /* 0x000000010b037824 */ /* 0x000fe400078e0200 */
[----:B------:R-:W-:-:S02]  /*0980*/  IMAD.MOV.U32 R11, RZ, RZ, R12 ;  /* 0x000000ffff0b7224 */ /* 0x000fc400078e000c */
[----:B------:R-:W-:Y:S02]  /*0990*/  IMAD R0, R3, 0x80, R68 ;  /* 0x0000008003007824 */ /* 0x000fe400078e0244 */
[----:B------:R-:W-:Y:S02]  /*09a0*/  IMAD R11, R11, R10, RZ ;  /* 0x0000000a0b0b7224 */ /* 0x000fe400078e02ff */
[----:B0-----:R-:W-:Y:S02]  /*09b0*/  IMAD.MOV R13, RZ, RZ, -R9 ;  /* 0x000000ffff0d7224 */ /* 0x001fe400078e0a09 */
[----:B------:R-:W-:Y:S01]  /*09c0*/  IMAD.HI.U32 R6, R7, R11, R6 ;  /* 0x0000000b07067227 */ /* 0x000fe200078e0006 */
[----:B------:R-:W-:Y:S02]  /*09d0*/  LOP3.LUT R7, R2, R5, RZ, 0xfc, !PT ;  /* 0x0000000502077212 */ /* 0x000fe400078efcff */
[----:B------:R-:W-:Y:S01]  /*09e0*/  IABS R5, R0 ;  /* 0x0000000000057213 */ /* 0x000fe20000000000 */
[----:B------:R-:W-:Y:S01]  /*09f0*/  IMAD R3, R13, R4, RZ ;  /* 0x000000040d037224 */ /* 0x000fe200078e02ff */
[----:B------:R-:W-:-:S02]  /*0a00*/  LOP3.LUT R14, R7, 0x4, RZ, 0xfc, !PT ;  /* 0x00000004070e7812 */ /* 0x000fc400078efcff */
[----:B------:R-:W-:Y:S01]  /*0a10*/  LOP3.LUT R16, R7, 0x8, RZ, 0xfc, !PT ;  /* 0x0000000807107812 */ /* 0x000fe200078efcff */
[----:B------:R-:W-:Y:S01]  /*0a20*/  IMAD.HI.U32 R8, R9, R3, R8 ;  /* 0x0000000309087227 */ /* 0x000fe200078e0008 */
[----:B------:R-:W-:Y:S02]  /*0a30*/  IABS R13, R14 ;  /* 0x0000000e000d7213 */ /* 0x000fe40000000000 */
[----:B------:R-:W-:Y:S01]  /*0a40*/  IABS R15, R16 ;  /* 0x00000010000f7213 */ /* 0x000fe20000000000 */
[----:B------:R-:W-:Y:S01]  /*0a50*/  IMAD.MOV.U32 R9, RZ, RZ, R5 ;  /* 0x000000ffff097224 */ /* 0x000fe200078e0005 */
[----:B------:R-:W-:Y:S01]  /*0a60*/  LEA.HI R3, R69, R2, RZ, 0x1a ;  /* 0x0000000245037211 */ /* 0x000fe200078fd0ff */
[----:B------:R-:W-:Y:S01]  /*0a70*/  IMAD.HI.U32 R5, R8, R13, RZ ;  /* 0x0000000d08057227 */ /* 0x000fe200078e00ff */
[----:B------:R-:W-:Y:S02]  /*0a80*/  ISETP.GE.AND P0, PT, R14, RZ, PT ;  /* 0x000000ff0e00720c */ /* 0x000fe40003f06270 */
[----:B------:R-:W-:Y:S01]  /*0a90*/  LOP3.LUT R14, R7, 0x14, RZ, 0xfc, !PT ;  /* 0x00000014070e7812 */ /* 0x000fe200078efcff */
[----:B------:R-:W-:Y:S01]  /*0aa0*/  IMAD.HI.U32 R6, R6, R9, RZ ;  /* 0x0000000906067227 */ /* 0x000fe200078e00ff */
[----:B------:R-:W-:-:S02]  /*0ab0*/  ISETP.GE.AND P5, PT, R16, RZ, PT ;  /* 0x000000ff1000720c */ /* 0x000fc40003fa6270 */
[C---:B------:R-:W-:Y:S01]  /*0ac0*/  LOP3.LUT R20, R7.reuse, 0x18, RZ, 0xfc, !PT ;  /* 0x0000001807147812 */ /* 0x040fe200078efcff */
[----:B------:R-:W-:Y:S01]  /*0ad0*/  IMAD.MOV R11, RZ, RZ, -R6 ;  /* 0x000000ffff0b7224 */ /* 0x000fe200078e0a06 */
[C---:B------:R-:W-:Y:S01]  /*0ae0*/  LOP3.LUT R16, R7.reuse, 0x20, RZ, 0xfc, !PT ;  /* 0x0000002007107812 */ /* 0x040fe200078efcff */
[----:B------:R-:W-:Y:S01]  /*0af0*/  IMAD.HI.U32 R6, R8, R15, RZ ;  /* 0x0000000f08067227 */ /* 0x000fe200078e00ff */
[----:B------:R-:W-:Y:S02]  /*0b00*/  IABS R19, R20 ;  /* 0x0000001400137213 */ /* 0x000fe40000000000 */
[----:B------:R-:W-:Y:S01]  /*0b10*/  IABS R23, R16 ;  /* 0x0000001000177213 */ /* 0x000fe20000000000 */
[----:B------:R-:W-:Y:S01]  /*0b20*/  IMAD.MOV R12, RZ, RZ, -R5 ;  /* 0x000000ffff0c7224 */ /* 0x000fe200078e0a05 */
[C---:B------:R-:W-:Y:S01]  /*0b30*/  LOP3.LUT R22, R7.reuse, 0x28, RZ, 0xfc, !PT ;  /* 0x0000002807167812 */ /* 0x040fe200078efcff */
[----:B------:R-:W-:Y:S01]  /*0b40*/  IMAD R5, R10, R11, R9 ;  /* 0x0000000b0a057224 */ /* 0x000fe200078e0209 */
[C---:B------:R-:W-:Y:S01]  /*0b50*/  LOP3.LUT R24, R7.reuse, 0x70, RZ, 0xfc, !PT ;  /* 0x0000007007187812 */ /* 0x040fe200078efcff */
[----:B------:R-:W-:Y:S01]  /*0b60*/  IMAD.MOV R11, RZ, RZ, -R6 ;  /* 0x000000ffff0b7224 */ /* 0x000fe200078e0a06 */
[----:B------:R-:W-:Y:S01]  /*0b70*/  IABS R27, R22 ;  /* 0x00000016001b7213 */ /* 0x000fe20000000000 */
[C---:B------:R-:W-:Y:S01]  /*0b80*/  IMAD R9, R4.reuse, R12, R13 ;  /* 0x0000000c04097224 */ /* 0x040fe200078e020d */
[----:B------:R-:W-:Y:S01]  /*0b90*/  LOP3.LUT R12, R7, 0x10, RZ, 0xfc, !PT ;  /* 0x00000010070c7812 */ /* 0x000fe200078efcff */
[C---:B------:R-:W-:Y:S01]  /*0ba0*/  IMAD R11, R4.reuse, R11, R15 ;  /* 0x0000000b040b7224 */ /* 0x040fe200078e020f */
[----:B------:R-:W-:Y:S01]  /*0bb0*/  SHF.R.U32.HI R13, RZ, 0x5, R69 ;  /* 0x00000005ff0d7819 */ /* 0x000fe20000011645 */
[----:B------:R-:W-:Y:S01]  /*0bc0*/  VIADD R18, R3, 0xc ;  /* 0x0000000c03127836 */ /* 0x000fe20000000000 */
[----:B------:R-:W-:-:S02]  /*0bd0*/  ISETP.GT.U32.AND P3, PT, R4, R9, PT ;  /* 0x000000090400720c */ /* 0x000fc40003f64070 */
[----:B------:R-:W-:Y:S02]  /*0be0*/  ISETP.GT.U32.AND P4, PT, R4, R11, PT ;  /* 0x0000000b0400720c */ /* 0x000fe40003f84070 */
[----:B------:R-:W-:Y:S02]  /*0bf0*/  IABS R17, R18 ;  /* 0x0000001200117213 */ /* 0x000fe40000000000 */
[----:B------:R-:W-:Y:S02]  /*0c00*/  IABS R15, R12 ;  /* 0x0000000c000f7213 */ /* 0x000fe40000000000 */
[----:B------:R-:W-:Y:S01]  /*0c10*/  ISETP.GT.U32.AND P2, PT, R10, R5, PT ;  /* 0x000000050a00720c */ /* 0x000fe20003f44070 */
[----:B------:R-:W-:Y:S01]  /*0c20*/  IMAD.HI.U32 R6, R8, R17, RZ ;  /* 0x0000001108067227 */ /* 0x000fe200078e00ff */
[----:B------:R-:W-:Y:S02]  /*0c30*/  R2UR UR8, R13 ;  /* 0x000000000d0872ca */ /* 0x000fe400000e0000 */
[----:B------:R-:W-:Y:S01]  /*0c40*/  IABS R61, R24 ;  /* 0x00000018003d7213 */ /* 0x000fe20000000000 */
[----:B------:R-:W-:Y:S01]  /*0c50*/  @!P3 IMAD.IADD R9, R9, 0x1, -R4 ;  /* 0x000000010909b824 */ /* 0x000fe200078e0a04 */
[C---:B------:R-:W-:Y:S01]  /*0c60*/  LOP3.LUT R26, R7.reuse, 0x74, RZ, 0xfc, !PT ;  /* 0x00000074071a7812 */ /* 0x040fe200078efcff */
[----:B------:R-:W-:Y:S01]  /*0c70*/  IMAD.MOV R6, RZ, RZ, -R6 ;  /* 0x000000ffff067224 */ /* 0x000fe200078e0a06 */
[----:B------:R-:W-:Y:S01]  /*0c80*/  LOP3.LUT R28, R7, 0x78, RZ, 0xfc, !PT ;  /* 0x00000078071c7812 */ /* 0x000fe200078efcff */
[----:B------:R-:W-:Y:S01]  /*0c90*/  @!P4 IMAD.IADD R11, R11, 0x1, -R4 ;  /* 0x000000010b0bc824 */ /* 0x000fe200078e0a04 */
[C---:B------:R-:W-:Y:S01]  /*0ca0*/  ISETP.GT.U32.AND P4, PT, R4.reuse, R9, PT ;  /* 0x000000090400720c */ /* 0x040fe20003f84070 */
[----:B------:R-:W-:Y:S01]  /*0cb0*/  IMAD R13, R4, R6, R17 ;  /* 0x00000006040d7224 */ /* 0x000fe200078e0211 */
[----:B------:R-:W-:Y:S01]  /*0cc0*/  IABS R17, R14 ;  /* 0x0000000e00117213 */ /* 0x000fe20000000000 */
[----:B------:R-:W-:Y:S01]  /*0cd0*/  IMAD.HI.U32 R6, R8, R15, RZ ;  /* 0x0000000f08067227 */ /* 0x000fe200078e00ff */
[----:B------:R-:W-:Y:S01]  /*0ce0*/  IABS R63, R26 ;  /* 0x0000001a003f7213 */ /* 0x000fe20000000000 */
[----:B------:R-:W-:Y:S01]  /*0cf0*/  USHF.L.U32 UR4, UR8, 0x15, URZ ;  /* 0x0000001508047899 */ /* 0x000fe200080006ff */
[C---:B------:R-:W-:Y:S01]  /*0d00*/  ISETP.GT.U32.AND P6, PT, R4.reuse, R13, PT ;  /* 0x0000000d0400720c */ /* 0x040fe20003fc4070 */
[----:B------:R-:W-:Y:S01]  /*0d10*/  IMAD.MOV R6, RZ, RZ, -R6 ;  /* 0x000000ffff067224 */ /* 0x000fe200078e0a06 */
[----:B------:R-:W-:Y:S01]  /*0d20*/  IABS R65, R28 ;  /* 0x0000001c00417213 */ /* 0x000fe20000000000 */
[----:B------:R-:W-:Y:S01]  /*0d30*/  @!P2 IMAD.IADD R5, R5, 0x1, -R10 ;  /* 0x000000010505a824 */ /* 0x000fe200078e0a0a */
[C---:B------:R-:W-:Y:S01]  /*0d40*/  ISETP.GT.U32.AND P2, PT, R4.reuse, R11, PT ;  /* 0x0000000b0400720c */ /* 0x040fe20003f44070 */
[----:B------:R-:W-:Y:S01]  /*0d50*/  IMAD R15, R4, R6, R15 ;  /* 0x00000006040f7224 */ /* 0x000fe200078e020f */
[----:B------:R-:W-:Y:S01]  /*0d60*/  USHF.L.U32 UR5, UR8, 0x4, URZ ;  /* 0x0000000408057899 */ /* 0x000fe200080006ff */
[----:B------:R-:W-:Y:S01]  /*0d70*/  @!P4 IMAD.IADD R9, R9, 0x1, -R4 ;  /* 0x000000010909c824 */ /* 0x000fe200078e0a04 */
[----:B------:R-:W-:Y:S01]  /*0d80*/  ISETP.GT.U32.AND P3, PT, R10, R5, PT ;  /* 0x000000050a00720c */ /* 0x000fe20003f64070 */
[----:B------:R-:W-:Y:S01]  /*0d90*/  IMAD.HI.U32 R6, R8, R17, RZ ;  /* 0x0000001108067227 */ /* 0x000fe200078e00ff */
[----:B------:R-:W-:Y:S01]  /*0da0*/  ISETP.GT.U32.AND P4, PT, R4, R15, PT ;  /* 0x0000000f0400720c */ /* 0x000fe20003f84070 */
[----:B------:R-:W-:-:S02]  /*0db0*/  ULOP3.LUT UR4, UR4, 0x600000, URZ, 0xc0, !UPT ;  /* 0x0060000004047892 */ /* 0x000fc4000f8ec0ff */
[----:B------:R-:W-:Y:S01]  /*0dc0*/  @!P6 IMAD.IADD R13, R13, 0x1, -R4 ;  /* 0x000000010d0de824 */ /* 0x000fe200078e0a04 */
[----:B------:R-:W-:Y:S01]  /*0dd0*/  ISETP.GE.AND P6, PT, R14, RZ, PT ;  /* 0x000000ff0e00720c */ /* 0x000fe20003fc6270 */
[----:B------:R-:W-:Y:S01]  /*0de0*/  IMAD.MOV R6, RZ, RZ, -R6 ;  /* 0x000000ffff067224 */ /* 0x000fe200078e0a06 */
[----:B------:R-:W-:Y:S01]  /*0df0*/  ULOP3.LUT UR5, UR5, 0x40, URZ, 0xc0, !UPT ;  /* 0x0000004005057892 */ /* 0x000fe2000f8ec0ff */
[----:B------:R-:W-:Y:S02]  /*0e00*/  VIADD R14, R3, 0x1c ;  /* 0x0000001c030e7836 */ /* 0x000fe40000000000 */
[--C-:B------:R-:W-:Y:S01]  /*0e10*/  @!P2 IMAD.IADD R11, R11, 0x1, -R4.reuse ;  /* 0x000000010b0ba824 */ /* 0x100fe200078e0a04 */
[----:B------:R-:W-:Y:S01]  /*0e20*/  ISETP.GE.AND P2, PT, R12, RZ, PT ;  /* 0x000000ff0c00720c */ /* 0x000fe20003f46270 */
[C---:B------:R-:W-:Y:S01]  /*0e30*/  IMAD R17, R4.reuse, R6, R17 ;  /* 0x0000000604117224 */ /* 0x040fe200078e0211 */
[----:B------:R-:W-:Y:S01]  /*0e40*/  UIADD3 UR14, UPT, UPT, UR5, UR4, UR12 ;  /* 0x00000004050e7290 */ /* 0x000fe2000fffe00c */
[----:B------:R-:W-:Y:S01]  /*0e50*/  IMAD.MOV.U32 R125, RZ, RZ, R9 ;  /* 0x000000ffff7d7224 */ /* 0x000fe200078e0009 */
[----:B------:R-:W-:Y:S01]  /*0e60*/  IABS R9, R14 ;  /* 0x0000000e00097213 */ /* 0x000fe20000000000 */
[----:B------:R-:W-:Y:S01]  /*0e70*/  @!P4 IMAD.IADD R15, R15, 0x1, -R4 ;  /* 0x000000010f0fc824 */ /* 0x000fe200078e0a04 */
[----:B------:R-:W-:Y:S01]  /*0e80*/  ISETP.GT.U32.AND P4, PT, R4, R13, PT ;  /* 0x0000000d0400720c */ /* 0x000fe20003f84070 */
[----:B------:R-:W-:Y:S01]  /*0e90*/  @!P3 IMAD.IADD R5, R5, 0x1, -R10 ;  /* 0x000000010505b824 */ /* 0x000fe200078e0a0a */
[----:B------:R-:W-:Y:S01]  /*0ea0*/  ISETP.GE.AND P3, PT, R18, RZ, PT ;  /* 0x000000ff1200720c */ /* 0x000fe20003f66270 */
[----:B------:R-:W-:Y:S01]  /*0eb0*/  IMAD.HI.U32 R10, R8, R19, RZ ;  /* 0x00000013080a7227 */ /* 0x000fe200078e00ff */
[----:B------:R-:W-:-:S03]  /*0ec0*/  LOP3.LUT R18, R7, 0x24, RZ, 0xfc, !PT ;  /* 0x0000002407127812 */ /* 0x000fc600078efcff */
[----:B------:R-:W-:Y:S01]  /*0ed0*/  @!P5 IMAD.MOV R11, RZ, RZ, -R11 ;  /* 0x000000ffff0bd224 */ /* 0x000fe200078e0a0b */
[----:B------:R-:W-:Y:S01]  /*0ee0*/  ISETP.GT.U32.AND P5, PT, R4, R17, PT ;  /* 0x000000110400720c */ /* 0x000fe20003fa4070 */
[----:B------:R-:W-:Y:S01]  /*0ef0*/  IMAD.MOV R10, RZ, RZ, -R10 ;  /* 0x000000ffff0a7224 */ /* 0x000fe200078e0a0a */
[----:B------:R-:W-:Y:S01]  /*0f00*/  IABS R25, R18 ;  /* 0x0000001200197213 */ /* 0x000fe20000000000 */
[----:B------:R-:W-:-:S04]  /*0f10*/  IMAD.HI.U32 R6, R8, R9, RZ ;  /* 0x0000000908067227 */ /* 0x000fc800078e00ff */
[C---:B------:R-:W-:Y:S02]  /*0f20*/  IMAD R19, R4.reuse, R10, R19 ;  /* 0x0000000a04137224 */ /* 0x040fe400078e0213 */
[----:B------:R-:W-:Y:S02]  /*0f30*/  IMAD.MOV R6, RZ, RZ, -R6 ;  /* 0x000000ffff067224 */ /* 0x000fe400078e0a06 */
[--C-:B------:R-:W-:Y:S01]  /*0f40*/  @!P4 IMAD.IADD R13, R13, 0x1, -R4.reuse ;  /* 0x000000010d0dc824 */ /* 0x100fe200078e0a04 */
[C---:B------:R-:W-:Y:S01]  /*0f50*/  ISETP.GT.U32.AND P4, PT, R4.reuse, R19, PT ;  /* 0x000000130400720c */ /* 0x040fe20003f84070 */
[C---:B------:R-:W-:Y:S02]  /*0f60*/  IMAD R9, R4.reuse, R6, R9 ;  /* 0x0000000604097224 */ /* 0x040fe400078e0209 */
[----:B------:R-:W-:Y:S02]  /*0f70*/  @!P5 IMAD.IADD R17, R17, 0x1, -R4 ;  /* 0x000000011111d824 */ /* 0x000fe400078e0a04 */
[----:B------:R-:W-:Y:S01]  /*0f80*/  @!P0 IMAD.MOV R125, RZ, RZ, -R125 ;  /* 0x000000ffff7d8224 */ /* 0x000fe200078e0a7d */
[----:B------:R-:W-:Y:S01]  /*0f90*/  ISETP.GT.U32.AND P5, PT, R4, R9, PT ;  /* 0x000000090400720c */ /* 0x000fe20003fa4070 */
[----:B------:R-:W-:Y:S01]  /*0fa0*/  IMAD.HI.U32 R6, R8, R23, RZ ;  /* 0x0000001708067227 */ /* 0x000fe200078e00ff */
[----:B------:R-:W-:-:S03]  /*0fb0*/  ISETP.GT.U32.AND P0, PT, R4, R15, PT ;  /* 0x0000000f0400720c */ /* 0x000fc60003f04070 */
[----:B------:R-:W-:Y:S02]  /*0fc0*/  IMAD.MOV R12, RZ, RZ, -R6 ;  /* 0x000000ffff0c7224 */ /* 0x000fe400078e0a06 */
[----:B------:R-:W-:Y:S01]  /*0fd0*/  @!P4 IMAD.IADD R19, R19, 0x1, -R4 ;  /* 0x000000011313c824 */ /* 0x000fe200078e0a04 */
[----:B------:R-:W-:Y:S01]  /*0fe0*/  ISETP.GT.U32.AND P4, PT, R4, R17, PT ;  /* 0x000000110400720c */ /* 0x000fe20003f84070 */
[----:B------:R-:W-:-:S04]  /*0ff0*/  IMAD.HI.U32 R10, R8, R25, RZ ;  /* 0x00000019080a7227 */ /* 0x000fc800078e00ff */
[----:B------:R-:W-:Y:S01]  /*1000*/  @!P5 IMAD.IADD R9, R9, 0x1, -R4 ;  /* 0x000000010909d824 */ /* 0x000fe200078e0a04 */
[----:B------:R-:W-:Y:S01]  /*1010*/  ISETP.GT.U32.AND P5, PT, R4, R19, PT ;  /* 0x000000130400720c */ /* 0x000fe20003fa4070 */
[----:B------:R-:W-:-:S04]  /*1020*/  IMAD.HI.U32 R6, R8, R27, RZ ;  /* 0x0000001b08067227 */ /* 0x000fc800078e00ff */
[----:B------:R-:W-:Y:S02]  /*1030*/  IMAD.MOV R10, RZ, RZ, -R10 ;  /* 0x000000ffff0a7224 */ /* 0x000fe400078e0a0a */
[----:B------:R-:W-:Y:S01]  /*1040*/  IMAD R23, R4, R12, R23 ;  /* 0x0000000c04177224 */ /* 0x000fe200078e0217 */
[----:B------:R-:W-:Y:S01]  /*1050*/  LOP3.LUT R12, R7, 0x34, RZ, 0xfc, !PT ;  /* 0x00000034070c7812 */ /* 0x000fe200078efcff */
[----:B------:R-:W-:Y:S02]  /*1060*/  IMAD.MOV R6, RZ, RZ, -R6 ;  /* 0x000000ffff067224 */ /* 0x000fe400078e0a06 */
[--C-:B------:R-:W-:Y:S01]  /*1070*/  @!P0 IMAD.IADD R15, R15, 0x1, -R4.reuse ;  /* 0x000000010f0f8824 */ /* 0x100fe200078e0a04 */
[----:B------:R-:W-:Y:S01]  /*1080*/  ISETP.GE.AND P0, PT, R20, RZ, PT ;  /* 0x000000ff1400720c */ /* 0x000fe20003f06270 */
[C---:B------:R-:W-:Y:S01]  /*1090*/  IMAD R25, R4.reuse, R10, R25 ;  /* 0x0000000a04197224 */ /* 0x040fe200078e0219 */
[----:B------:R-:W-:Y:S01]  /*10a0*/  LOP3.LUT R10, R7, 0x30, RZ, 0xfc, !PT ;  /* 0x00000030070a7812 */ /* 0x000fe200078efcff */
[--C-:B------:R-:W-:Y:S01]  /*10b0*/  @!P4 IMAD.IADD R17, R17, 0x1, -R4.reuse ;  /* 0x000000011111c824 */ /* 0x100fe200078e0a04 */
[C---:B------:R-:W-:Y:S01]  /*10c0*/  ISETP.GT.U32.AND P4, PT, R4.reuse, R23, PT ;  /* 0x000000170400720c */ /* 0x040fe20003f84070 */
[C---:B------:R-:W-:Y:S01]  /*10d0*/  IMAD R27, R4.reuse, R6, R27 ;  /* 0x00000006041b7224 */ /* 0x040fe200078e021b */
[----:B------:R-:W-:Y:S01]  /*10e0*/  IABS R31, R10 ;  /* 0x0000000a001f7213 */ /* 0x000fe20000000000 */
[----:B------:R-:W-:Y:S01]  /*10f0*/  VIADD R20, R3, 0x2c ;  /* 0x0000002c03147836 */ /* 0x000fe20000000000 */
[----:B------:R-:W-:Y:S01]  /*1100*/  IABS R33, R12 ;  /* 0x0000000c00217213 */ /* 0x000fe20000000000 */
[----:B------:R-:W-:Y:S01]  /*1110*/  @!P2 IMAD.MOV R15, RZ, RZ, -R15 ;  /* 0x000000ffff0fa224 */ /* 0x000fe200078e0a0f */
[C---:B------:R-:W-:Y:S01]  /*1120*/  ISETP.GT.U32.AND P2, PT, R4.reuse, R25, PT ;  /* 0x000000190400720c */ /* 0x040fe20003f44070 */
[--C-:B------:R-:W-:Y:S01]  /*1130*/  @!P5 IMAD.IADD R19, R19, 0x1, -R4.reuse ;  /* 0x000000011313d824 */ /* 0x100fe200078e0a04 */
[C---:B------:R-:W-:Y:S01]  /*1140*/  ISETP.GT.U32.AND P5, PT, R4.reuse, R27, PT ;  /* 0x0000001b0400720c */ /* 0x040fe20003fa4070 */
[----:B------:R-:W-:Y:S01]  /*1150*/  @!P3 IMAD.MOV R13, RZ, RZ, -R13 ;  /* 0x000000ffff0db224 */ /* 0x000fe200078e0a0d */
[----:B------:R-:W-:Y:S01]  /*1160*/  IABS R29, R20 ;  /* 0x00000014001d7213 */ /* 0x000fe20000000000 */
[----:B------:R-:W-:Y:S01]  /*1170*/  @!P0 IMAD.MOV R19, RZ, RZ, -R19 ;  /* 0x000000ffff138224 */ /* 0x000fe200078e0a13 */
[----:B------:R-:W-:Y:S01]  /*1180*/  ISETP.GT.U32.AND P3, PT, R4, R9, PT ;  /* 0x000000090400720c */ /* 0x000fe20003f64070 */
[----:B------:R-:W-:Y:S01]  /*1190*/  @!P4 IMAD.IADD R23, R23, 0x1, -R4 ;  /* 0x000000011717c824 */ /* 0x000fe200078e0a04 */
[----:B------:R-:W-:Y:S01]  /*11a0*/  ISETP.GE.AND P4, PT, R18, RZ, PT ;  /* 0x000000ff1200720c */ /* 0x000fe20003f86270 */
[----:B------:R-:W-:Y:S01]  /*11b0*/  IMAD.HI.U32 R6, R8, R29, RZ ;  /* 0x0000001d08067227 */ /* 0x000fe200078e00ff */
[----:B------:R-:W-:-:S03]  /*11c0*/  LOP3.LUT R18, R7, 0x40, RZ, 0xfc, !PT ;  /* 0x0000004007127812 */ /* 0x000fc600078efcff */
[----:B------:R-:W-:Y:S01]  /*11d0*/  IMAD.MOV R6, RZ, RZ, -R6 ;  /* 0x000000ffff067224 */ /* 0x000fe200078e0a06 */
[----:B------:R-:W-:Y:S01]  /*11e0*/  IABS R41, R18 ;  /* 0x0000001200297213 */ /* 0x000fe20000000000 */
[--C-:B------:R-:W-:Y:S01]  /*11f0*/  @!P2 IMAD.IADD R25, R25, 0x1, -R4.reuse ;  /* 0x000000011919a824 */ /* 0x100fe200078e0a04 */
[C---:B------:R-:W-:Y:S01]  /*1200*/  ISETP.GT.U32.AND P2, PT, R4.reuse, R23, PT ;  /* 0x000000170400720c */ /* 0x040fe20003f44070 */
[----:B------:R-:W-:Y:S02]  /*1210*/  @!P5 IMAD.IADD R27, R27, 0x1, -R4 ;  /* 0x000000011b1bd824 */ /* 0x000fe400078e0a04 */
[C---:B------:R-:W-:Y:S01]  /*1220*/  IMAD R29, R4.reuse, R6, R29 ;  /* 0x00000006041d7224 */ /* 0x040fe200078e021d */
[----:B------:R-:W-:Y:S01]  /*1230*/  ISETP.GT.U32.AND P0, PT, R4, R25, PT ;  /* 0x000000190400720c */ /* 0x000fe20003f04070 */
[----:B------:R-:W-:Y:S01]  /*1240*/  IMAD.HI.U32 R6, R8, R31, RZ ;  /* 0x0000001f08067227 */ /* 0x000fe200078e00ff */
[----:B------:R-:W-:-:S03]  /*1250*/  ISETP.GT.U32.AND P5, PT, R4, R27, PT ;  /* 0x0000001b0400720c */ /* 0x000fc60003fa4070 */
[----:B------:R-:W-:Y:S01]  /*1260*/  @!P3 IMAD.IADD R9, R9, 0x1, -R4 ;  /* 0x000000010909b824 */ /* 0x000fe200078e0a04 */
[----:B------:R-:W-:Y:S01]  /*1270*/  ISETP.GE.AND P3, PT, R16, RZ, PT ;  /* 0x000000ff1000720c */ /* 0x000fe20003f66270 */
[----:B------:R-:W-:Y:S02]  /*1280*/  IMAD.MOV R6, RZ, RZ, -R6 ;  /* 0x000000ffff067224 */ /* 0x000fe400078e0a06 */
[----:B------:R-:W-:Y:S02]  /*1290*/  IMAD.MOV.U32 R21, RZ, RZ, R9 ;  /* 0x000000ffff157224 */ /* 0x000fe400078e0009 */
[----:B------:R-:W-:Y:S02]  /*12a0*/  IMAD R9, R4, R6, R31 ;  /* 0x0000000604097224 */ /* 0x000fe400078e021f */
[----:B------:R-:W-:-:S04]  /*12b0*/  IMAD.HI.U32 R6, R8, R33, RZ ;  /* 0x0000002108067227 */ /* 0x000fc800078e00ff */
[----:B------:R-:W-:Y:S01]  /*12c0*/  @!P2 IMAD.IADD R23, R23, 0x1, -R4 ;  /* 0x000000011717a824 */ /* 0x000fe200078e0a04 */
[----:B------:R-:W-:Y:S01]  /*12d0*/  ISETP.GT.U32.AND P2, PT, R4, R29, PT ;  /* 0x0000001d0400720c */ /* 0x000fe20003f44070 */
[----:B------:R-:W-:Y:S02]  /*12e0*/  IMAD.MOV R31, RZ, RZ, -R6 ;  /* 0x000000ffff1f7224 */ /* 0x000fe400078e0a06 */
[----:B------:R-:W-:Y:S01]  /*12f0*/  @!P6 IMAD.MOV R17, RZ, RZ, -R17 ;  /* 0x000000ffff11e224 */ /* 0x000fe200078e0a11 */
[----:B------:R-:W-:Y:S01]  /*1300*/  ISETP.GE.AND P6, PT, R14, RZ, PT ;  /* 0x000000ff0e00720c */ /* 0x000fe20003fc6270 */
[--C-:B------:R-:W-:Y:S01]  /*1310*/  @!P5 IMAD.IADD R27, R27, 0x1, -R4.reuse ;  /* 0x000000011b1bd824 */ /* 0x100fe200078e0a04 */
[C---:B------:R-:W-:Y:S01]  /*1320*/  ISETP.GT.U32.AND P5, PT, R4.reuse, R9, PT ;  /* 0x000000090400720c */ /* 0x040fe20003fa4070 */
[--C-:B------:R-:W-:Y:S01]  /*1330*/  @!P0 IMAD.IADD R25, R25, 0x1, -R4.reuse ;  /* 0x0000000119198824 */ /* 0x100fe200078e0a04 */
[----:B------:R-:W-:Y:S01]  /*1340*/  LOP3.LUT R14, R7, 0x38, RZ, 0xfc, !PT ;  /* 0x00000038070e7812 */ /* 0x000fe200078efcff */
[----:B------:R-:W-:Y:S01]  /*1350*/  IMAD R31, R4, R31, R33 ;  /* 0x0000001f041f7224 */ /* 0x000fe200078e0221 */
[----:B------:R-:W-:Y:S01]  /*1360*/  ISETP.GE.AND P0, PT, R20, RZ, PT ;  /* 0x000000ff1400720c */ /* 0x000fe20003f06270 */
[----:B------:R-:W-:Y:S01]  /*1370*/  @!P4 IMAD.MOV R25, RZ, RZ, -R25 ;  /* 0x000000ffff19c224 */ /* 0x000fe200078e0a19 */
[----:B------:R-:W-:Y:S01]  /*1380*/  IABS R37, R14 ;  /* 0x0000000e00257213 */ /* 0x000fe20000000000 */
[--C-:B------:R-:W-:Y:S01]  /*1390*/  @!P2 IMAD.IADD R29, R29, 0x1, -R4.reuse ;  /* 0x000000011d1da824 */ /* 0x100fe200078e0a04 */
[----:B------:R-:W-:Y:S01]  /*13a0*/  ISETP.GT.U32.AND P4, PT, R4, R31, PT ;  /* 0x0000001f0400720c */ /* 0x000fe20003f84070 */
[----:B------:R-:W-:Y:S01]  /*13b0*/  VIADD R16, R3, 0x3c ;  /* 0x0000003c03107836 */ /* 0x000fe20000000000 */
[----:B------:R-:W-:Y:S01]  /*13c0*/  LOP3.LUT R20, R7, 0x44, RZ, 0xfc, !PT ;  /* 0x0000004407147812 */ /* 0x000fe200078efcff */
[----:B------:R-:W-:Y:S01]  /*13d0*/  @!P6 IMAD.MOV R21, RZ, RZ, -R21 ;  /* 0x000000ffff15e224 */ /* 0x000fe200078e0a15 */
[----:B------:R-:W-:Y:S01]  /*13e0*/  ISETP.GE.AND P6, PT, R22, RZ, PT ;  /* 0x000000ff1600720c */ /* 0x000fe20003fc6270 */
[----:B------:R-:W-:Y:S01]  /*13f0*/  @!P5 IMAD.IADD R9, R9, 0x1, -R4 ;  /* 0x000000010909d824 */ /* 0x000fe200078e0a04 */
[----:B------:R-:W-:Y:S01]  /*1400*/  ISETP.GT.U32.AND P5, PT, R4, R29, PT ;  /* 0x0000001d0400720c */ /* 0x000fe20003fa4070 */
[----:B------:R-:W-:Y:S01]  /*1410*/  IMAD.HI.U32 R6, R8, R37, RZ ;  /* 0x0000002508067227 */ /* 0x000fe200078e00ff */
[----:B------:R-:W-:-:S02]  /*1420*/  IABS R39, R16 ;  /* 0x0000001000277213 */ /* 0x000fc40000000000 */
[----:B------:R-:W-:Y:S01]  /*1430*/  IABS R43, R20 ;  /* 0x00000014002b7213 */ /* 0x000fe20000000000 */
[----:B------:R-:W-:Y:S01]  /*1440*/  IMAD.MOV R33, RZ, RZ, -R6 ;  /* 0x000000ffff217224 */ /* 0x000fe200078e0a06 */
[----:B------:R-:W-:Y:S01]  /*1450*/  ISETP.GE.AND P2, PT, R10, RZ, PT ;  /* 0x000000ff0a00720c */ /* 0x000fe20003f46270 */
[--C-:B------:R-:W-:Y:S01]  /*1460*/  @!P4 IMAD.IADD R31, R31, 0x1, -R4.reuse ;  /* 0x000000011f1fc824 */ /* 0x100fe200078e0a04 */
[----:B------:R-:W-:Y:S01]  /*1470*/  LOP3.LUT R22, R7, 0x68, RZ, 0xfc, !PT ;  /* 0x0000006807167812 */ /* 0x000fe200078efcff */
[----:B------:R-:W-:Y:S01]  /*1480*/  @!P3 IMAD.MOV R23, RZ, RZ, -R23 ;  /* 0x000000ffff17b224 */ /* 0x000fe200078e0a17 */
[C---:B------:R-:W-:Y:S01]  /*1490*/  ISETP.GT.U32.AND P3, PT, R4.reuse, R9, PT ;  /* 0x000000090400720c */ /* 0x040fe20003f64070 */
[C---:B------:R-:W-:Y:S01]  /*14a0*/  IMAD R33, R4.reuse, R33, R37 ;  /* 0x0000002104217224 */ /* 0x040fe200078e0225 */
[----:B------:R-:W-:Y:S01]  /*14b0*/  ISETP.GT.U32.AND P4, PT, R4, R31, PT ;  /* 0x0000001f0400720c */ /* 0x000fe20003f84070 */
[----:B------:R-:W-:Y:S01]  /*14c0*/  @!P6 IMAD.MOV R27, RZ, RZ, -R27 ;  /* 0x000000ffff1be224 */ /* 0x000fe200078e0a1b */
[----:B------:R-:W-:Y:S01]  /*14d0*/  ISETP.GE.AND P6, PT, R12, RZ, PT ;  /* 0x000000ff0c00720c */ /* 0x000fe20003fc6270 */
[----:B------:R-:W-:Y:S01]  /*14e0*/  @!P5 IMAD.IADD R29, R29, 0x1, -R4 ;  /* 0x000000011d1dd824 */ /* 0x000fe200078e0a04 */
[----:B------:R-:W-:Y:S01]  /*14f0*/  ISETP.GT.U32.AND P5, PT, R4, R33, PT ;  /* 0x000000210400720c */ /* 0x000fe20003fa4070 */
[----:B------:R-:W-:Y:S01]  /*1500*/  IMAD.HI.U32 R6, R8, R39, RZ ;  /* 0x0000002708067227 */ /* 0x000fe200078e00ff */
[----:B------:R-:W-:-:S02]  /*1510*/  LOP3.LUT R12, R7, 0x48, RZ, 0xfc, !PT ;  /* 0x00000048070c7812 */ /* 0x000fc400078efcff */
[----:B------:R-:W-:Y:S01]  /*1520*/  IABS R57, R22 ;  /* 0x0000001600397213 */ /* 0x000fe20000000000 */
[----:B------:R-:W-:-:S04]  /*1530*/  IMAD.HI.U32 R10, R8, R43, RZ ;  /* 0x0000002b080a7227 */ /* 0x000fc800078e00ff */
[----:B------:R-:W-:Y:S02]  /*1540*/  IMAD.MOV R6, RZ, RZ, -R6 ;  /* 0x000000ffff067224 */ /* 0x000fe400078e0a06 */
[----:B------:R-:W-:Y:S02]  /*1550*/  IMAD.MOV R10, RZ, RZ, -R10 ;  /* 0x000000ffff0a7224 */ /* 0x000fe400078e0a0a */
[----:B------:R-:W-:Y:S02]  /*1560*/  IMAD R37, R4, R6, R39 ;  /* 0x0000000604257224 */ /* 0x000fe400078e0227 */
[--C-:B------:R-:W-:Y:S01]  /*1570*/  @!P3 IMAD.IADD R9, R9, 0x1, -R4.reuse ;  /* 0x000000010909b824 */ /* 0x100fe200078e0a04 */
[----:B------:R-:W-:Y:S01]  /*1580*/  ISETP.GE.AND P3, PT, R14, RZ, PT ;  /* 0x000000ff0e00720c */ /* 0x000fe20003f66270 */
[--C-:B------:R-:W-:Y:S01]  /*1590*/  @!P4 IMAD.IADD R31, R31, 0x1, -R4.reuse ;  /* 0x000000011f1fc824 */ /* 0x100fe200078e0a04 */
[----:B------:R-:W-:Y:S01]  /*15a0*/  ISETP.GE.AND P4, PT, R18, RZ, PT ;  /* 0x000000ff1200720c */ /* 0x000fe20003f86270 */
[C---:B------:R-:W-:Y:S01]  /*15b0*/  IMAD R39, R4.reuse, R10, R43 ;  /* 0x0000000a04277224 */ /* 0x040fe200078e022b */
[----:B------:R-:W-:Y:S01]  /*15c0*/  LOP3.LUT R18, R7, 0x58, RZ, 0xfc, !PT ;  /* 0x0000005807127812 */ /* 0x000fe200078efcff */
[----:B------:R-:W-:Y:S01]  /*15d0*/  @!P0 IMAD.MOV R29, RZ, RZ, -R29 ;  /* 0x000000ffff1d8224 */ /* 0x000fe200078e0a1d */
[----:B------:R-:W-:Y:S01]  /*15e0*/  ISETP.GT.U32.AND P0, PT, R4, R37, PT ;  /* 0x000000250400720c */ /* 0x000fe20003f04070 */
[----:B------:R-:W-:Y:S01]  /*15f0*/  IMAD.MOV.U32 R101, RZ, RZ, R9 ;  /* 0x000000ffff657224 */ /* 0x000fe200078e0009 */
[----:B------:R-:W-:Y:S01]  /*1600*/  IABS R49, R18 ;  /* 0x0000001200317213 */ /* 0x000fe20000000000 */
[----:B------:R-:W-:Y:S01]  /*1610*/  @!P5 IMAD.IADD R33, R33, 0x1, -R4 ;  /* 0x000000012121d824 */ /* 0x000fe200078e0a04 */
[----:B------:R-:W-:Y:S01]  /*1620*/  ISETP.GE.AND P5, PT, R16, RZ, PT ;  /* 0x000000ff1000720c */ /* 0x000fe20003fa6270 */
[----:B------:R-:W-:Y:S01]  /*1630*/  @!P6 IMAD.MOV R31, RZ, RZ, -R31 ;  /* 0x000000ffff1fe224 */ /* 0x000fe200078e0a1f */
[C---:B------:R-:W-:Y:S01]  /*1640*/  ISETP.GT.U32.AND P6, PT, R4.reuse, R39, PT ;  /* 0x000000270400720c */ /* 0x040fe20003fc4070 */
[----:B------:R-:W-:Y:S01]  /*1650*/  @!P2 IMAD.MOV R101, RZ, RZ, -R101 ;  /* 0x000000ffff65a224 */ /* 0x000fe200078e0a65 */
[----:B------:R-:W-:Y:S01]  /*1660*/  ISETP.GT.U32.AND P2, PT, R4, R33, PT ;  /* 0x000000210400720c */ /* 0x000fe20003f44070 */
[----:B------:R-:W-:Y:S01]  /*1670*/  IMAD.HI.U32 R6, R8, R41, RZ ;  /* 0x0000002908067227 */ /* 0x000fe200078e00ff */
[----:B------:R-:W-:-:S03]  /*1680*/  LOP3.LUT R16, R7, 0x50, RZ, 0xfc, !PT ;  /* 0x0000005007107812 */ /* 0x000fc600078efcff */
[----:B------:R-:W-:Y:S01]  /*1690*/  IMAD.MOV R6, RZ, RZ, -R6 ;  /* 0x000000ffff067224 */ /* 0x000fe200078e0a06 */
[----:B------:R-:W-:Y:S01]  /*16a0*/  IABS R45, R16 ;  /* 0x00000010002d7213 */ /* 0x000fe20000000000 */
[--C-:B------:R-:W-:Y:S02]  /*16b0*/  @!P0 IMAD.IADD R37, R37, 0x1, -R4.reuse ;  /* 0x0000000125258824 */ /* 0x100fe400078e0a04 */
[C---:B------:R-:W-:Y:S01]  /*16c0*/  IMAD R9, R4.reuse, R6, R41 ;  /* 0x0000000604097224 */ /* 0x040fe200078e0229 */
[----:B------:R-:W-:Y:S01]  /*16d0*/  IABS R41, R12 ;  /* 0x0000000c00297213 */ /* 0x000fe20000000000 */
[--C-:B------:R-:W-:Y:S01]  /*16e0*/  @!P6 IMAD.IADD R39, R39, 0x1, -R4.reuse ;  /* 0x000000012727e824 */ /* 0x100fe200078e0a04 */
[C---:B------:R-:W-:Y:S01]  /*16f0*/  ISETP.GT.U32.AND P0, PT, R4.reuse, R37, PT ;  /* 0x000000250400720c */ /* 0x040fe20003f04070 */
[----:B------:R-:W-:Y:S01]  /*1700*/  @!P2 IMAD.IADD R33, R33, 0x1, -R4 ;  /* 0x000000012121a824 */ /* 0x000fe200078e0a04 */
[----:B------:R-:W-:Y:S01]  /*1710*/  ISETP.GT.U32.AND P2, PT, R4, R9, PT ;  /* 0x000000090400720c */ /* 0x000fe20003f44070 */
[----:B------:R-:W-:Y:S01]  /*1720*/  IMAD.HI.U32 R10, R8, R45, RZ ;  /* 0x0000002d080a7227 */ /* 0x000fe200078e00ff */
[----:B------:R-:W-:-:S03]  /*1730*/  ISETP.GT.U32.AND P6, PT, R4, R39, PT ;  /* 0x000000270400720c */ /* 0x000fc60003fc4070 */
[----:B------:R-:W-:Y:S02]  /*1740*/  VIADD R14, R3, 0x4c ;  /* 0x0000004c030e7836 */ /* 0x000fe40000000000 */
[----:B------:R-:W-:-:S03]  /*1750*/  IMAD.HI.U32 R6, R8, R41, RZ ;  /* 0x0000002908067227 */ /* 0x000fc600078e00ff */
[----:B------:R-:W-:Y:S01]  /*1760*/  IABS R43, R14 ;  /* 0x0000000e002b7213 */ /* 0x000fe20000000000 */
[----:B------:R-:W-:Y:S02]  /*1770*/  IMAD.MOV R10, RZ, RZ, -R10 ;  /* 0x000000ffff0a7224 */ /* 0x000fe400078e0a0a */
[----:B------:R-:W-:Y:S02]  /*1780*/  IMAD.MOV R6, RZ, RZ, -R6 ;  /* 0x000000ffff067224 */ /* 0x000fe400078e0a06 */
[----:B------:R-:W-:Y:S02]  /*1790*/  IMAD R45, R4, R10, R45 ;  /* 0x0000000a042d7224 */ /* 0x000fe400078e022d */
[--C-:B------:R-:W-:Y:S01]  /*17a0*/  @!P0 IMAD.IADD R37, R37, 0x1, -R4.reuse ;  /* 0x0000000125258824 */ /* 0x100fe200078e0a04 */
[----:B------:R-:W-:Y:S01]  /*17b0*/  ISETP.GE.AND P0, PT, R12, RZ, PT ;  /* 0x000000ff0c00720c */ /* 0x000fe20003f06270 */
[----:B------:R-:W-:Y:S01]  /*17c0*/  @!P2 IMAD.IADD R9, R9, 0x1, -R4 ;  /* 0x000000010909a824 */ /* 0x000fe200078e0a04 */
[----:B------:R-:W-:Y:S01]  /*17d0*/  LOP3.LUT R12, R7, 0x54, RZ, 0xfc, !PT ;  /* 0x00000054070c7812 */ /* 0x000fe200078efcff */
[----:B------:R-:W-:-:S02]  /*17e0*/  IMAD R41, R4, R6, R41 ;  /* 0x0000000604297224 */ /* 0x000fc400078e0229 */
[----:B------:R-:W-:Y:S01]  /*17f0*/  @!P6 IMAD.IADD R39, R39, 0x1, -R4 ;  /* 0x000000012727e824 */ /* 0x000fe200078e0a04 */
[----:B------:R-:W-:Y:S01]  /*1800*/  ISETP.GT.U32.AND P6, PT, R4, R45, PT ;  /* 0x0000002d0400720c */ /* 0x000fe20003fc4070 */
[----:B------:R-:W-:Y:S01]  /*1810*/  IMAD.HI.U32 R6, R8, R43, RZ ;  /* 0x0000002b08067227 */ /* 0x000fe200078e00ff */
[----:B------:R-:W-:Y:S02]  /*1820*/  ISETP.GT.U32.AND P2, PT, R4, R9, PT ;  /* 0x000000090400720c */ /* 0x000fe40003f44070 */
[----:B------:R-:W-:Y:S01]  /*1830*/  IABS R47, R12 ;  /* 0x0000000c002f7213 */ /* 0x000fe20000000000 */
[----:B------:R-:W-:Y:S02]  /*1840*/  IMAD.MOV R6, RZ, RZ, -R6 ;  /* 0x000000ffff067224 */ /* 0x000fe400078e0a06 */
[----:B------:R-:W-:Y:S01]  /*1850*/  @!P3 IMAD.MOV R33, RZ, RZ, -R33 ;  /* 0x000000ffff21b224 */ /* 0x000fe200078e0a21 */
[----:B------:R-:W-:Y:S01]  /*1860*/  ISETP.GE.AND P3, PT, R20, RZ, PT ;  /* 0x000000ff1400720c */ /* 0x000fe20003f66270 */
[----:B------:R-:W-:-:S02]  /*1870*/  IMAD R43, R4, R6, R43 ;  /* 0x00000006042b7224 */ /* 0x000fc400078e022b */
[----:B------:R-:W-:-:S04]  /*1880*/  IMAD.HI.U32 R6, R8, R47, RZ ;  /* 0x0000002f08067227 */ /* 0x000fc800078e00ff */
[----:B------:R-:W-:Y:S01]  /*1890*/  @!P5 IMAD.MOV R37, RZ, RZ, -R37 ;  /* 0x000000ffff25d224 */ /* 0x000fe200078e0a25 */
[C---:B------:R-:W-:Y:S01]  /*18a0*/  ISETP.GT.U32.AND P5, PT, R4.reuse, R41, PT ;  /* 0x000000290400720c */ /* 0x040fe20003fa4070 */
[----:B------:R-:W-:Y:S02]  /*18b0*/  VIADD R20, R3, 0x5c ;  /* 0x0000005c03147836 */ /* 0x000fe40000000000 */
[----:B------:R-:W-:Y:S02]  /*18c0*/  IMAD.MOV R10, RZ, RZ, -R6 ;  /* 0x000000ffff0a7224 */ /* 0x000fe400078e0a06 */
[--C-:B------:R-:W-:Y:S01]  /*18d0*/  @!P6 IMAD.IADD R45, R45, 0x1, -R4.reuse ;  /* 0x000000012d2de824 */ /* 0x100fe200078e0a04 */
[----:B------:R-:W-:Y:S01]  /*18e0*/  IABS R51, R20 ;  /* 0x0000001400337213 */ /* 0x000fe20000000000 */
[----:B------:R-:W-:Y:S01]  /*18f0*/  @!P2 IMAD.IADD R9, R9, 0x1, -R4 ;  /* 0x000000010909a824 */ /* 0x000fe200078e0a04 */
[C---:B------:R-:W-:Y:S01]  /*1900*/  ISETP.GT.U32.AND P2, PT, R4.reuse, R43, PT ;  /* 0x0000002b0400720c */ /* 0x040fe20003f44070 */
[C---:B------:R-:W-:Y:S01]  /*1910*/  IMAD R47, R4.reuse, R10, R47 ;  /* 0x0000000a042f7224 */ /* 0x040fe200078e022f */
[----:B------:R-:W-:Y:S01]  /*1920*/  ISETP.GT.U32.AND P6, PT, R4, R45, PT ;  /* 0x0000002d0400720c */ /* 0x000fe20003fc4070 */
[----:B------:R-:W-:-:S04]  /*1930*/  IMAD.HI.U32 R6, R8, R49, RZ ;  /* 0x0000003108067227 */ /* 0x000fc800078e00ff */
[----:B------:R-:W-:Y:S01]  /*1940*/  @!P3 IMAD.MOV R39, RZ, RZ, -R39 ;  /* 0x000000ffff27b224 */ /* 0x000fe200078e0a27 */
[----:B------:R-:W-:Y:S01]  /*1950*/  ISETP.GT.U32.AND P3, PT, R4, R47, PT ;  /* 0x0000002f0400720c */ /* 0x000fe20003f64070 */
[----:B------:R-:W-:Y:S02]  /*1960*/  IMAD.MOV.U32 R103, RZ, RZ, R9 ;  /* 0x000000ffff677224 */ /* 0x000fe400078e0009 */
[----:B------:R-:W-:-:S04]  /*1970*/  IMAD.HI.U32 R9, R8, R51, RZ ;  /* 0x0000003308097227 */ /* 0x000fc800078e00ff */
[----:B------:R-:W-:Y:S02]  /*1980*/  IMAD.MOV R6, RZ, RZ, -R6 ;  /* 0x000000ffff067224 */ /* 0x000fe400078e0a06 */
[--C-:B------:R-:W-:Y:S01]  /*1990*/  @!P5 IMAD.IADD R41, R41, 0x1, -R4.reuse ;  /* 0x000000012929d824 */ /* 0x100fe200078e0a04 */
[----:B------:R-:W-:Y:S01]  /*19a0*/  ISETP.GE.AND P5, PT, R14, RZ, PT ;  /* 0x000000ff0e00720c */ /* 0x000fe20003fa6270 */
[----:B------:R-:W-:Y:S01]  /*19b0*/  IMAD.MOV R9, RZ, RZ, -R9 ;  /* 0x000000ffff097224 */ /* 0x000fe200078e0a09 */
[----:B------:R-:W-:Y:S01]  /*19c0*/  LOP3.LUT R14, R7, 0x60, RZ, 0xfc, !PT ;  /* 0x00000060070e7812 */ /* 0x000fe200078efcff */
[C---:B------:R-:W-:Y:S02]  /*19d0*/  IMAD R49, R4.reuse, R6, R49 ;  /* 0x0000000604317224 */ /* 0x040fe400078e0231 */
[--C-:B------:R-:W-:Y:S01]  /*19e0*/  @!P2 IMAD.IADD R43, R43, 0x1, -R4.reuse ;  /* 0x000000012b2ba824 */ /* 0x100fe200078e0a04 */
[C---:B------:R-:W-:Y:S01]  /*19f0*/  ISETP.GT.U32.AND P2, PT, R4.reuse, R41, PT ;  /* 0x000000290400720c */ /* 0x040fe20003f44070 */
[C---:B------:R-:W-:Y:S01]  /*1a00*/  IMAD R51, R4.reuse, R9, R51 ;  /* 0x0000000904337224 */ /* 0x040fe200078e0233 */
[----:B------:R-:W-:Y:S01]  /*1a10*/  IABS R53, R14 ;  /* 0x0000000e00357213 */ /* 0x000fe20000000000 */
[--C-:B------:R-:W-:Y:S01]  /*1a20*/  @!P6 IMAD.IADD R45, R45, 0x1, -R4.reuse ;  /* 0x000000012d2de824 */ /* 0x100fe200078e0a04 */
[C---:B------:R-:W-:Y:S01]  /*1a30*/  ISETP.GT.U32.AND P6, PT, R4.reuse, R49, PT ;  /* 0x000000310400720c */ /* 0x040fe20003fc4070 */
[----:B------:R-:W-:Y:S01]  /*1a40*/  @!P3 IMAD.IADD R47, R47, 0x1, -R4 ;  /* 0x000000012f2fb824 */ /* 0x000fe200078e0a04 */
[----:B------:R-:W-:Y:S01]  /*1a50*/  ISETP.GT.U32.AND P3, PT, R4, R51, PT ;  /* 0x000000330400720c */ /* 0x000fe20003f64070 */
[----:B------:R-:W-:-:S04]  /*1a60*/  IMAD.HI.U32 R6, R8, R53, RZ ;  /* 0x0000003508067227 */ /* 0x000fc800078e00ff */
[----:B------:R-:W-:Y:S01]  /*1a70*/  @!P4 IMAD.MOV R103, RZ, RZ, -R103 ;  /* 0x000000ffff67c224 */ /* 0x000fe200078e0a67 */
[----:B------:R-:W-:Y:S01]  /*1a80*/  ISETP.GT.U32.AND P4, PT, R4, R43, PT ;  /* 0x0000002b0400720c */ /* 0x000fe20003f84070 */
[----:B------:R-:W-:Y:S01]  /*1a90*/  @!P2 IMAD.IADD R41, R41, 0x1, -R4 ;  /* 0x000000012929a824 */ /* 0x000fe200078e0a04 */
[----:B------:R-:W-:Y:S01]  /*1aa0*/  ISETP.GE.AND P2, PT, R16, RZ, PT ;  /* 0x000000ff1000720c */ /* 0x000fe20003f46270 */
[----:B------:R-:W-:Y:S01]  /*1ab0*/  IMAD.MOV R6, RZ, RZ, -R6 ;  /* 0x000000ffff067224 */ /* 0x000fe200078e0a06 */
[----:B------:R-:W-:Y:S01]  /*1ac0*/  LOP3.LUT R16, R7, 0x64, RZ, 0xfc, !PT ;  /* 0x0000006407107812 */ /* 0x000fe200078efcff */
[--C-:B------:R-:W-:Y:S01]  /*1ad0*/  @!P6 IMAD.IADD R49, R49, 0x1, -R4.reuse ;  /* 0x000000013131e824 */ /* 0x100fe200078e0a04 */
[C---:B------:R-:W-:Y:S01]  /*1ae0*/  ISETP.GT.U32.AND P6, PT, R4.reuse, R47, PT ;  /* 0x0000002f0400720c */ /* 0x040fe20003fc4070 */
[----:B------:R-:W-:Y:S01]  /*1af0*/  @!P3 IMAD.IADD R51, R51, 0x1, -R4 ;  /* 0x000000013333b824 */ /* 0x000fe200078e0a04 */
[----:B------:R-:W-:Y:S01]  /*1b00*/  IABS R55, R16 ;  /* 0x0000001000377213 */ /* 0x000fe20000000000 */
[----:B------:R-:W-:Y:S01]  /*1b10*/  @!P0 IMAD.MOV R41, RZ, RZ, -R41 ;  /* 0x000000ffff298224 */ /* 0x000fe200078e0a29 */
[C---:B------:R-:W-:Y:S01]  /*1b20*/  ISETP.GT.U32.AND P3, PT, R4.reuse, R49, PT ;  /* 0x000000310400720c */ /* 0x040fe20003f64070 */
[C---:B------:R-:W-:Y:S01]  /*1b30*/  IMAD R53, R4.reuse, R6, R53 ;  /* 0x0000000604357224 */ /* 0x040fe200078e0235 */
[----:B------:R-:W-:Y:S01]  /*1b40*/  ISETP.GT.U32.AND P0, PT, R4, R51, PT ;  /* 0x000000330400720c */ /* 0x000fe20003f04070 */
[----:B------:R-:W-:-:S04]  /*1b50*/  IMAD.HI.U32 R9, R8, R55, RZ ;  /* 0x0000003708097227 */ /* 0x000fc800078e00ff */
[----:B------:R-:W-:Y:S02]  /*1b60*/  IMAD.MOV R9, RZ, RZ, -R9 ;  /* 0x000000ffff097224 */ /* 0x000fe400078e0a09 */
[----:B------:R-:W-:-:S04]  /*1b70*/  IMAD.HI.U32 R10, R8, R57, RZ ;  /* 0x00000039080a7227 */ /* 0x000fc800078e00ff */
[--C-:B------:R-:W-:Y:S01]  /*1b80*/  @!P3 IMAD.IADD R49, R49, 0x1, -R4.reuse ;  /* 0x000000013131b824 */ /* 0x100fe200078e0a04 */
[C---:B------:R-:W-:Y:S01]  /*1b90*/  ISETP.GT.U32.AND P3, PT, R4.reuse, R53, PT ;  /* 0x000000350400720c */ /* 0x040fe20003f64070 */
[----:B------:R-:W-:Y:S01]  /*1ba0*/  IMAD R55, R4, R9, R55 ;  /* 0x0000000904377224 */ /* 0x000fe200078e0237 */
[----:B------:R-:W-:Y:S01]  /*1bb0*/  IABS R9, R7 ;  /* 0x0000000700097213 */ /* 0x000fe20000000000 */
[--C-:B------:R-:W-:Y:S01]  /*1bc0*/  @!P4 IMAD.IADD R43, R43, 0x1, -R4.reuse ;  /* 0x000000012b2bc824 */ /* 0x100fe200078e0a04 */
[----:B------:R-:W-:Y:S01]  /*1bd0*/  ISETP.GE.AND P4, PT, R12, RZ, PT ;  /* 0x000000ff0c00720c */ /* 0x000fe20003f86270 */
[----:B------:R-:W-:Y:S01]  /*1be0*/  @!P0 IMAD.IADD R51, R51, 0x1, -R4 ;  /* 0x0000000133338824 */ /* 0x000fe200078e0a04 */
[----:B------:R-:W-:Y:S01]  /*1bf0*/  ISETP.GT.U32.AND P0, PT, R4, R55, PT ;  /* 0x000000370400720c */ /* 0x000fe20003f04070 */
[----:B------:R-:W-:-:S04]  /*1c00*/  IMAD.HI.U32 R12, R8, R61, RZ ;  /* 0x0000003d080c7227 */ /* 0x000fc800078e00ff */
[----:B------:R-:W-:Y:S02]  /*1c10*/  IMAD.MOV R10, RZ, RZ, -R10 ;  /* 0x000000ffff0a7224 */ /* 0x000fe400078e0a0a */
[----:B------:R-:W-:Y:S02]  /*1c20*/  IMAD.MOV R12, RZ, RZ, -R12 ;  /* 0x000000ffff0c7224 */ /* 0x000fe400078e0a0c */
[----:B------:R-:W-:Y:S02]  /*1c30*/  IMAD R57, R4, R10, R57 ;  /* 0x0000000a04397224 */ /* 0x000fe400078e0239 */
[--C-:B------:R-:W-:Y:S01]  /*1c40*/  @!P6 IMAD.IADD R47, R47, 0x1, -R4.reuse ;  /* 0x000000012f2fe824 */ /* 0x100fe200078e0a04 */
[----:B------:R-:W-:Y:S01]  /*1c50*/  ISETP.GE.AND P6, PT, R18, RZ, PT ;  /* 0x000000ff1200720c */ /* 0x000fe20003fc6270 */
[C---:B------:R-:W-:Y:S02]  /*1c60*/  IMAD R61, R4.reuse, R12, R61 ;  /* 0x0000000c043d7224 */ /* 0x040fe400078e023d */
[----:B------:R-:W-:Y:S01]  /*1c70*/  @!P3 IMAD.IADD R53, R53, 0x1, -R4 ;  /* 0x000000013535b824 */ /* 0x000fe200078e0a04 */
[----:B------:R-:W-:Y:S01]  /*1c80*/  ISETP.GT.U32.AND P3, PT, R4, R57, PT ;  /* 0x000000390400720c */ /* 0x000fe20003f64070 */
[----:B------:R-:W-:-:S02]  /*1c90*/  VIADD R18, R3, 0x6c ;  /* 0x0000006c03127836 */ /* 0x000fc40000000000 */
[----:B------:R-:W-:Y:S02]  /*1ca0*/  VIADD R12, R3, 0x7c ;  /* 0x0000007c030c7836 */ /* 0x000fe40000000000 */
[----:B------:R-:W-:Y:S01]  /*1cb0*/  IMAD.HI.U32 R3, R8, R9, RZ ;  /* 0x0000000908037227 */ /* 0x000fe200078e00ff */
[----:B------:R-:W-:Y:S02]  /*1cc0*/  IABS R59, R18 ;  /* 0x00000012003b7213 */ /* 0x000fe40000000000 */
[----:B------:R-:W-:Y:S01]  /*1cd0*/  IABS R67, R12 ;  /* 0x0000000c00437213 */ /* 0x000fe20000000000 */
[--C-:B------:R-:W-:Y:S01]  /*1ce0*/  @!P0 IMAD.IADD R55, R55, 0x1, -R4.reuse ;  /* 0x0000000137378824 */ /* 0x100fe200078e0a04 */
[----:B------:R-:W-:Y:S01]  /*1cf0*/  ISETP.GT.U32.AND P0, PT, R4, R61, PT ;  /* 0x0000003d0400720c */ /* 0x000fe20003f04070 */
[----:B------:R-:W-:Y:S02]  /*1d00*/  IMAD.MOV R3, RZ, RZ, -R3 ;  /* 0x000000ffff037224 */ /* 0x000fe400078e0a03 */
[----:B------:R-:W-:-:S02]  /*1d10*/  @!P3 IMAD.IADD R57, R57, 0x1, -R4 ;  /* 0x000000013939b824 */ /* 0x000fc400078e0a04 */
[----:B------:R-:W-:Y:S02]  /*1d20*/  IMAD R9, R4, R3, R9 ;  /* 0x0000000304097224 */ /* 0x000fe400078e0209 */
[----:B------:R-:W-:-:S03]  /*1d30*/  IMAD.HI.U32 R3, R8, R63, RZ ;  /* 0x0000003f08037227 */ /* 0x000fc600078e00ff */
[----:B------:R-:W-:Y:S01]  /*1d40*/  ISETP.GT.U32.AND P3, PT, R4, R9, PT ;  /* 0x000000090400720c */ /* 0x000fe20003f64070 */
[----:B------:R-:W-:Y:S02]  /*1d50*/  IMAD.MOV R10, RZ, RZ, -R3 ;  /* 0x000000ffff0a7224 */ /* 0x000fe400078e0a03 */
[----:B------:R-:W-:Y:S01]  /*1d60*/  @!P0 IMAD.IADD R61, R61, 0x1, -R4 ;  /* 0x000000013d3d8824 */ /* 0x000fe200078e0a04 */
[----:B------:R-:W-:Y:S01]  /*1d70*/  ISETP.GE.AND P0, PT, R20, RZ, PT ;  /* 0x000000ff1400720c */ /* 0x000fe20003f06270 */
[----:B------:R-:W-:Y:S01]  /*1d80*/  @!P2 IMAD.MOV R45, RZ, RZ, -R45 ;  /* 0x000000ffff2da224 */ /* 0x000fe200078e0a2d */
[----:B------:R-:W-:Y:S01]  /*1d90*/  ISETP.GT.U32.AND P2, PT, R4, R55, PT ;  /* 0x000000370400720c */ /* 0x000fe20003f44070 */
[----:B------:R-:W-:-:S04]  /*1da0*/  IMAD.HI.U32 R6, R8, R65, RZ ;  /* 0x0000004108067227 */ /* 0x000fc800078e00ff */
[----:B------:R-:W-:-:S04]  /*1db0*/  IMAD.HI.U32 R3, R8, R59, RZ ;  /* 0x0000003b08037227 */ /* 0x000fc800078e00ff */
[----:B------:R-:W-:-:S04]  /*1dc0*/  IMAD.HI.U32 R8, R8, R67, RZ ;  /* 0x0000004308087227 */ /* 0x000fc800078e00ff */
[C---:B------:R-:W-:Y:S02]  /*1dd0*/  IMAD R63, R4.reuse, R10, R63 ;  /* 0x0000000a043f7224 */ /* 0x040fe400078e023f */
[----:B------:R-:W-:Y:S01]  /*1de0*/  @!P3 IMAD.IADD R9, R9, 0x1, -R4 ;  /* 0x000000010909b824 */ /* 0x000fe200078e0a04 */
[C---:B------:R-:W-:Y:S01]  /*1df0*/  ISETP.GT.U32.AND P3, PT, R4.reuse, R53, PT ;  /* 0x000000350400720c */ /* 0x040fe20003f64070 */
[----:B------:R-:W-:Y:S02]  /*1e00*/  IMAD.MOV R8, RZ, RZ, -R8 ;  /* 0x000000ffff087224 */ /* 0x000fe400078e0a08 */
[----:B------:R-:W-:Y:S01]  /*1e10*/  @!P4 IMAD.MOV R47, RZ, RZ, -R47 ;  /* 0x000000ffff2fc224 */ /* 0x000fe200078e0a2f */
[C---:B------:R-:W-:Y:S01]  /*1e20*/  ISETP.GT.U32.AND P4, PT, R4.reuse, R57, PT ;  /* 0x000000390400720c */ /* 0x040fe20003f84070 */
[----:B------:R-:W-:Y:S01]  /*1e30*/  @!P6 IMAD.MOV R49, RZ, RZ, -R49 ;  /* 0x000000ffff31e224 */ /* 0x000fe200078e0a31 */
[----:B------:R-:W-:Y:S01]  /*1e40*/  ISETP.GT.U32.AND P6, PT, R4, R63, PT ;  /* 0x0000003f0400720c */ /* 0x000fe20003fc4070 */
[----:B------:R-:W-:-:S02]  /*1e50*/  IMAD.MOV R3, RZ, RZ, -R3 ;  /* 0x000000ffff037224 */ /* 0x000fc400078e0a03 */
[----:B------:R-:W-:Y:S01]  /*1e60*/  @!P5 IMAD.MOV R43, RZ, RZ, -R43 ;  /* 0x000000ffff2bd224 */ /* 0x000fe200078e0a2b */
[C---:B------:R-:W-:Y:S01]  /*1e70*/  ISETP.GT.U32.AND P5, PT, R4.reuse, R61, PT ;  /* 0x0000003d0400720c */ /* 0x040fe20003fa4070 */
[----:B------:R-:W-:Y:S01]  /*1e80*/  @!P0 IMAD.MOV R51, RZ, RZ, -R51 ;  /* 0x000000ffff338224 */ /* 0x000fe200078e0a33 */
[C---:B------:R-:W-:Y:S01]  /*1e90*/  ISETP.GT.U32.AND P0, PT, R4.reuse, R9, PT ;  /* 0x000000090400720c */ /* 0x040fe20003f04070 */
[C---:B------:R-:W-:Y:S02]  /*1ea0*/  IMAD R67, R4.reuse, R8, R67 ;  /* 0x0000000804437224 */ /* 0x040fe400078e0243 */
[----:B------:R-:W-:Y:S02]  /*1eb0*/  IMAD.MOV R6, RZ, RZ, -R6 ;  /* 0x000000ffff067224 */ /* 0x000fe400078e0a06 */
[C---:B------:R-:W-:Y:S01]  /*1ec0*/  IMAD R59, R4.reuse, R3, R59 ;  /* 0x00000003043b7224 */ /* 0x040fe200078e023b */
[----:B------:R-:W-:Y:S01]  /*1ed0*/  SHF.R.U32.HI R3, RZ, 0x7, R69 ;  /* 0x00000007ff037819 */ /* 0x000fe20000011645 */
[--C-:B------:R-:W-:Y:S01]  /*1ee0*/  @!P2 IMAD.IADD R55, R55, 0x1, -R4.reuse ;  /* 0x000000013737a824 */ /* 0x100fe200078e0a04 */
[C---:B------:R-:W-:Y:S01]  /*1ef0*/  ISETP.GT.U32.AND P2, PT, R4.reuse, R67, PT ;  /* 0x000000430400720c */ /* 0x040fe20003f44070 */
[----:B------:R-:W-:Y:S01]  /*1f00*/  IMAD R65, R4, R6, R65 ;  /* 0x0000000604417224 */ /* 0x000fe200078e0241 */
[----:B------:R-:W-:Y:S01]  /*1f10*/  SGXT.U32 R3, R3, 0x1 ;  /* 0x000000010303781a */ /* 0x000fe20000000000 */
[----:B------:R-:W-:-:S02]  /*1f20*/  @!P3 IMAD.IADD R53, R53, 0x1, -R4 ;  /* 0x000000013535b824 */ /* 0x000fc400078e0a04 */
[--C-:B------:R-:W-:Y:S01]  /*1f30*/  @!P4 IMAD.IADD R57, R57, 0x1, -R4.reuse ;  /* 0x000000013939c824 */ /* 0x100fe200078e0a04 */
[C---:B------:R-:W-:Y:S01]  /*1f40*/  ISETP.GT.U32.AND P3, PT, R4.reuse, R65, PT ;  /* 0x000000410400720c */ /* 0x040fe20003f64070 */
[--C-:B------:R-:W-:Y:S01]  /*1f50*/  @!P6 IMAD.IADD R63, R63, 0x1, -R4.reuse ;  /* 0x000000013f3fe824 */ /* 0x100fe200078e0a04 */
[----:B------:R-:W-:Y:S01]  /*1f60*/  ISETP.GT.U32.AND P4, PT, R4, R59, PT ;  /* 0x0000003b0400720c */ /* 0x000fe20003f84070 */
[----:B------:R-:W-:Y:S01]  /*1f70*/  IMAD R71, R3, R126, RZ ;  /* 0x0000007e03477224 */ /* 0x000fe200078e02ff */
[----:B------:R-:W-:Y:S01]  /*1f80*/  ISETP.GE.AND P6, PT, R16, RZ, PT ;  /* 0x000000ff1000720c */ /* 0x000fe20003fc6270 */
[--C-:B------:R-:W-:Y:S01]  /*1f90*/  @!P5 IMAD.IADD R61, R61, 0x1, -R4.reuse ;  /* 0x000000013d3dd824 */ /* 0x100fe200078e0a04 */
[----:B------:R-:W-:Y:S01]  /*1fa0*/  ISETP.GE.AND P5, PT, R14, RZ, PT ;  /* 0x000000ff0e00720c */ /* 0x000fe20003fa6270 */
[--C-:B------:R-:W-:Y:S01]  /*1fb0*/  @!P0 IMAD.IADD R9, R9, 0x1, -R4.reuse ;  /* 0x0000000109098824 */ /* 0x100fe200078e0a04 */
[----:B------:R-:W-:Y:S01]  /*1fc0*/  ISETP.GE.AND P0, PT, R22, RZ, PT ;  /* 0x000000ff1600720c */ /* 0x000fe20003f06270 */
[----:B------:R-:W-:Y:S01]  /*1fd0*/  IMAD R73, R126, 0x2, R71 ;  /* 0x000000027e497824 */ /* 0x000fe200078e0247 */
[----:B------:R-:W-:Y:S01]  /*1fe0*/  LOP3.LUT R6, R3, 0x10, RZ, 0xfc, !PT ;  /* 0x0000001003067812 */ /* 0x000fe200078efcff */
[----:B------:R-:W-:Y:S01]  /*1ff0*/  @!P2 IMAD.IADD R67, R67, 0x1, -R4 ;  /* 0x000000014343a824 */ /* 0x000fe200078e0a04 */
[----:B------:R-:W-:Y:S01]  /*2000*/  ISETP.GT.U32.AND P2, PT, R4, R63, PT ;  /* 0x0000003f0400720c */ /* 0x000fe20003f44070 */
[----:B------:R-:W-:-:S02]  /*2010*/  IMAD R75, R126, 0x2, R73 ;  /* 0x000000027e4b7824 */ /* 0x000fc400078e0249 */
[--C-:B------:R-:W-:Y:S01]  /*2020*/  @!P3 IMAD.IADD R65, R65, 0x1, -R4.reuse ;  /* 0x000000014141b824 */ /* 0x100fe200078e0a04 */
[----:B------:R-:W-:Y:S01]  /*2030*/  ISETP.GE.AND P3, PT, R7, RZ, PT ;  /* 0x000000ff0700720c */ /* 0x000fe20003f66270 */
[----:B------:R-:W-:Y:S02]  /*2040*/  @!P4 IMAD.IADD R59, R59, 0x1, -R4 ;  /* 0x000000013b3bc824 */ /* 0x000fe400078e0a04 */
[----:B------:R-:W-:Y:S01]  /*2050*/  @!P6 IMAD.MOV R55, RZ, RZ, -R55 ;  /* 0x000000ffff37e224 */ /* 0x000fe200078e0a37 */
[----:B------:R-:W-:Y:S01]  /*2060*/  ISETP.GE.AND P6, PT, R24, RZ, PT ;  /* 0x000000ff1800720c */ /* 0x000fe20003fc6270 */
[----:B------:R-:W-:Y:S01]  /*2070*/  IMAD R77, R126, 0x2, R75 ;  /* 0x000000027e4d7824 */ /* 0x000fe200078e024b */
[C---:B------:R-:W-:Y:S01]  /*2080*/  ISETP.GT.U32.AND P4, PT, R4.reuse, R65, PT ;  /* 0x000000410400720c */ /* 0x040fe20003f84070 */
[----:B------:R-:W-:Y:S01]  /*2090*/  @!P5 IMAD.MOV R53, RZ, RZ, -R53 ;  /* 0x000000ffff35d224 */ /* 0x000fe200078e0a35 */
[C---:B------:R-:W-:Y:S01]  /*20a0*/  ISETP.GT.U32.AND P5, PT, R4.reuse, R67, PT ;  /* 0x000000430400720c */ /* 0x040fe20003fa4070 */
[----:B------:R-:W-:Y:S01]  /*20b0*/  @!P0 IMAD.MOV R57, RZ, RZ, -R57 ;  /* 0x000000ffff398224 */ /* 0x000fe200078e0a39 */
[----:B------:R-:W-:Y:S01]  /*20c0*/  ISETP.GT.U32.AND P0, PT, R4, R59, PT ;  /* 0x0000003b0400720c */ /* 0x000fe20003f04070 */
[----:B------:R-:W-:-:S02]  /*20d0*/  IMAD R79, R126, 0x2, R77 ;  /* 0x000000027e4f7824 */ /* 0x000fc400078e024d */
[--C-:B------:R-:W-:Y:S01]  /*20e0*/  @!P2 IMAD.IADD R63, R63, 0x1, -R4.reuse ;  /* 0x000000013f3fa824 */ /* 0x100fe200078e0a04 */
[----:B------:R-:W-:Y:S01]  /*20f0*/  ISETP.GE.AND P2, PT, R26, RZ, PT ;  /* 0x000000ff1a00720c */ /* 0x000fe20003f46270 */
[C---:B------:R-:W-:Y:S02]  /*2100*/  IMAD R81, R126.reuse, 0x2, R79 ;  /* 0x000000027e517824 */ /* 0x040fe400078e024f */
[----:B------:R-:W-:Y:S01]  /*2110*/  @!P6 IMAD.MOV R61, RZ, RZ, -R61 ;  /* 0x000000ffff3de224 */ /* 0x000fe200078e0a3d */
[----:B------:R-:W-:Y:S01]  /*2120*/  ISETP.NE.AND P6, PT, R35, RZ, PT ;  /* 0x000000ff2300720c */ /* 0x000fe20003fc5270 */
[----:B------:R-:W-:Y:S02]  /*2130*/  IMAD R83, R126, 0x2, R81 ;  /* 0x000000027e537824 */ /* 0x000fe400078e0251 */
[----:B------:R-:W-:Y:S01]  /*2140*/  @!P3 IMAD.MOV R9, RZ, RZ, -R9 ;  /* 0x000000ffff09b224 */ /* 0x000fe200078e0a09 */
[----:B------:R-:W-:Y:S01]  /*2150*/  ISETP.GE.AND P3, PT, R28, RZ, PT ;  /* 0x000000ff1c00720c */ /* 0x000fe20003f66270 */
[--C-:B------:R-:W-:Y:S01]  /*2160*/  @!P4 IMAD.IADD R65, R65, 0x1, -R4.reuse ;  /* 0x000000014141c824 */ /* 0x100fe200078e0a04 */
[----:B------:R-:W-:Y:S01]  /*2170*/  ISETP.GE.AND P4, PT, R18, RZ, PT ;  /* 0x000000ff1200720c */ /* 0x000fe20003f86270 */
[----:B------:R-:W-:Y:S01]  /*2180*/  IMAD R85, R126, 0x2, R83 ;  /* 0x000000027e557824 */ /* 0x000fe200078e0253 */
[----:B------:R-:W-:Y:S01]  /*2190*/  SEL R129, R170, R13, !P6 ;  /* 0x0000000daa817207 */ /* 0x000fe20007000000 */
[--C-:B------:R-:W-:Y:S01]  /*21a0*/  @!P5 IMAD.IADD R67, R67, 0x1, -R4.reuse ;  /* 0x000000014343d824 */ /* 0x100fe200078e0a04 */
[----:B------:R-:W-:Y:S01]  /*21b0*/  ISETP.GE.AND P5, PT, R12, RZ, PT ;  /* 0x000000ff0c00720c */ /* 0x000fe20003fa6270 */
[----:B------:R-:W-:Y:S01]  /*21c0*/  @!P0 IMAD.IADD R59, R59, 0x1, -R4 ;  /* 0x000000013b3b8824 */ /* 0x000fe200078e0a04 */
[----:B------:R-:W-:Y:S01]  /*21d0*/  ISETP.GE.AND P0, PT, R0, RZ, PT ;  /* 0x000000ff0000720c */ /* 0x000fe20003f06270 */
[----:B------:R-:W-:Y:S01]  /*21e0*/  IMAD R13, R126, 0x2, R85 ;  /* 0x000000027e0d7824 */ /* 0x000fe200078e0255 */
[----:B------:R-:W-:Y:S01]  /*21f0*/  SEL R152, R170, R39, !P6 ;  /* 0x00000027aa987207 */ /* 0x000fe20007000000 */
[----:B------:R-:W-:Y:S01]  /*2200*/  @!P2 IMAD.MOV R63, RZ, RZ, -R63 ;  /* 0x000000ffff3fa224 */ /* 0x000fe200078e0a3f */
[----:B------:R-:W-:Y:S01]  /*2210*/  ISETP.NE.AND P2, PT, R34, RZ, PT ;  /* 0x000000ff2200720c */ /* 0x000fe20003f45270 */
[----:B------:R-:W-:Y:S01]  /*2220*/  IMAD R39, R126, 0x2, R13 ;  /* 0x000000027e277824 */ /* 0x000fe200078e020d */
[C---:B------:R-:W-:Y:S01]  /*2230*/  SEL R161, R170.reuse, R55, !P6 ;  /* 0x00000037aaa17207 */ /* 0x040fe20007000000 */
[----:B------:R-:W-:Y:S01]  /*2240*/  IMAD.MOV.U32 R8, RZ, RZ, R5 ;  /* 0x000000ffff087224 */ /* 0x000fe200078e0005 */
[----:B------:R-:W-:Y:S01]  /*2250*/  SEL R88, R170, R9, !P6 ;  /* 0x00000009aa587207 */ /* 0x000fe20007000000 */
[----:B-1----:R-:W-:Y:S01]  /*2260*/  VIADD R4, R174, 0x3f ;  /* 0x0000003fae047836 */ /* 0x002fe20000000000 */
[----:B------:R-:W-:Y:S01]  /*2270*/  SEL R125, R170, R125, !P6 ;  /* 0x0000007daa7d7207 */ /* 0x000fe20007000000 */
[----:B------:R-:W-:Y:S01]  /*2280*/  IMAD R55, R126, 0x2, R39 ;  /* 0x000000027e377824 */ /* 0x000fe200078e0227 */
[C---:B------:R-:W-:Y:S01]  /*2290*/  SEL R90, R170.reuse, R11, !P6 ;  /* 0x0000000baa5a7207 */ /* 0x040fe20007000000 */
[----:B------:R-:W-:Y:S01]  /*22a0*/  @!P3 IMAD.MOV R65, RZ, RZ, -R65 ;  /* 0x000000ffff41b224 */ /* 0x000fe200078e0a41 */
[C---:B------:R-:W-:Y:S01]  /*22b0*/  SEL R92, R170.reuse, R15, !P6 ;  /* 0x0000000faa5c7207 */ /* 0x040fe20007000000 */
[----:B------:R-:W-:Y:S01]  /*22c0*/  @!P4 IMAD.MOV R59, RZ, RZ, -R59 ;  /* 0x000000ffff3bc224 */ /* 0x000fe200078e0a3b */
[C---:B------:R-:W-:Y:S01]  /*22d0*/  SEL R135, R170.reuse, R17, !P6 ;  /* 0x00000011aa877207 */ /* 0x040fe20007000000 */
[----:B------:R-:W-:Y:S01]  /*22e0*/  @!P5 IMAD.MOV R67, RZ, RZ, -R67 ;  /* 0x000000ffff43d224 */ /* 0x000fe200078e0a43 */
[----:B------:R-:W-:Y:S01]  /*22f0*/  SEL R97, R170, R19, !P6 ;  /* 0x00000013aa617207 */ /* 0x000fe20007000000 */
[----:B------:R-:W-:Y:S01]  /*2300*/  @!P0 IMAD.MOV R8, RZ, RZ, -R8 ;  /* 0x000000ffff088224 */ /* 0x000fe200078e0a08 */
[----:B------:R-:W-:Y:S01]  /*2310*/  ISETP.GT.AND P0, PT, R4, 0x3f, PT ;  /* 0x0000003f0400780c */ /* 0x000fe20003f04270 */
[----:B------:R-:W-:Y:S01]  /*2320*/  IMAD R87, R126, 0x2, R55 ;  /* 0x000000027e577824 */ /* 0x000fe200078e0237 */
[----:B------:R-:W-:-:S02]  /*2330*/  SEL R134, R170, R21, !P6 ;  /* 0x00000015aa867207 */ /* 0x000fc40007000000 */
[----:B------:R-:W-:Y:S01]  /*2340*/  SEL R98, R170, R23, !P6 ;  /* 0x00000017aa627207 */ /* 0x000fe20007000000 */
[----:B------:R-:W-:Y:S01]  /*2350*/  IMAD R17, R126, 0x2, R87 ;  /* 0x000000027e117824 */ /* 0x000fe200078e0257 */
[C---:B------:R-:W-:Y:S02]  /*2360*/  SEL R137, R170.reuse, R25, !P6 ;  /* 0x00000019aa897207 */ /* 0x040fe40007000000 */
[C---:B------:R-:W-:Y:S02]  /*2370*/  SEL R95, R170.reuse, R27, !P6 ;  /* 0x0000001baa5f7207 */ /* 0x040fe40007000000 */
[C---:B------:R-:W-:Y:S02]  /*2380*/  SEL R143, R170.reuse, R29, !P6 ;  /* 0x0000001daa8f7207 */ /* 0x040fe40007000000 */
[C---:B------:R-:W-:Y:S02]  /*2390*/  SEL R101, R170.reuse, R101, !P6 ;  /* 0x00000065aa657207 */ /* 0x040fe40007000000 */
[----:B------:R-:W-:-:S02]  /*23a0*/  SEL R142, R170, R31, !P6 ;  /* 0x0000001faa8e7207 */ /* 0x000fc40007000000 */
[C---:B------:R-:W-:Y:S02]  /*23b0*/  SEL R100, R170.reuse, R33, !P6 ;  /* 0x00000021aa647207 */ /* 0x040fe40007000000 */
        /* <DEDUP_REMOVED lines=14> */
[----:B------:R-:W-:Y:S02]  /*24a0*/  @!P2 LOP3.LUT R8, RZ, R34, RZ, 0x33, !PT ;  /* 0x00000022ff08a212 */ /* 0x000fe400078e33ff */
[----:B------:R-:W-:Y:S02]  /*24b0*/  SEL R170, R170, R67, !P6 ;  /* 0x00000043aaaa7207 */ /* 0x000fe40007000000 */
[----:B------:R-:W-:-:S02]  /*24c0*/  LOP3.LUT P2, RZ, R69, 0xff, RZ, 0xc0, !PT ;  /* 0x000000ff45ff7812 */ /* 0x000fc4000784c0ff */
[C---:B------:R-:W-:Y:S02]  /*24d0*/  ISETP.LT.AND P3, PT, R3.reuse, R174, P0 ;  /* 0x000000ae0300720c */ /* 0x040fe40000761270 */
[----:B------:R-:W-:Y:S01]  /*24e0*/  LOP3.LUT R5, R3, 0x8, RZ, 0xfc, !PT ;  /* 0x0000000803057812 */ /* 0x000fe200078efcff */
[----:B----4-:R-:W-:Y:S10]  /*24f0*/  @P1 BRA `(.L_x_5) ;  /* 0x0000000000181947 */ /* 0x010ff40003800000 */
[----:B------:R-:W-:Y:S01]  /*2500*/  ELECT P4, URZ, PT ;  /* 0x0000000000ff782f */ /* 0x000fe20003880000 */
[----:B------:R-:W-:Y:S01]  /*2510*/  IMAD.MOV.U32 R7, RZ, RZ, 0x1 ;  /* 0x00000001ff077424 */ /* 0x000fe200078e00ff */
[----:B------:R-:W-:Y:S01]  /*2520*/  UMOV UR4, 0x40 ;  /* 0x0000004000047882 */ /* 0x000fe20000000000 */
[----:B------:R-:W-:Y:S01]  /*2530*/  UVIRTCOUNT.DEALLOC.SMPOOL 0x80 ;  /* 0x000000800000784c */ /* 0x000fe20000000000 */
[----:B------:R-:W-:-:S09]  /*2540*/  ULEA UR4, UR6, UR4, 0x18 ;  /* 0x0000000406047291 */ /* 0x000fd2000f8ec0ff */
[----:B------:R0:W-:Y:S03]  /*2550*/  @P4 STS.U8 [UR4], R7 ;  /* 0x00000007ff004988 */ /* 0x0001e60008000004 */
.L_x_5:
[----:B------:R-:W-:Y:S01]  /*2560*/  STTM.x64 tmem[UR14], RZ ;  /* 0x000000ff000079ed */ /* 0x000fe2000834000e */
[----:B------:R-:W1:Y:S02]  /*2570*/  FENCE.VIEW.ASYNC.T ;  /* 0x00000000000073c6 */ /* 0x000e640000000200 */
[----:B-1----:R-:W-:Y:S01]  /*2580*/  VOTEU.ALL UP0, P2 ;  /* 0x0000000000ff7886 */ /* 0x002fe20001000000 */
[----:B------:R-:W-:Y:S01]  /*2590*/  IMAD R41, R126, 0x2, R17 ;  /* 0x000000027e297824 */ /* 0x000fe200078e0211 */
[----:B------:R-:W-:Y:S01]  /*25a0*/  VOTEU.ALL UP1, P2 ;  /* 0x0000000000ff7886 */ /* 0x000fe20001020000 */
[----:B0-----:R-:W-:Y:S01]  /*25b0*/  IMAD R7, R8, UR9, RZ ;  /* 0x0000000908077c24 */ /* 0x001fe2000f8e02ff */
[----:B------:R-:W-:Y:S01]  /*25c0*/  ISETP.LT.AND P5, PT, R5, R174, P0 ;  /* 0x000000ae0500720c */ /* 0x000fe200007a1270 */
[----:B------:R-:W-:Y:S01]  /*25d0*/  IMAD R57, R126, 0x2, R41 ;  /* 0x000000027e397824 */ /* 0x000fe200078e0229 */
[----:B------:R-:W-:-:S04]  /*25e0*/  @!UP0 UIADD3 UR4, UPT, UPT, -UR7, 0x100000, URZ ;  /* 0x0010000007048890 */ /* 0x000fc8000fffe1ff */
[----:B------:R-:W-:Y:S02]  /*25f0*/  @!UP0 USHF.L.U32 UR5, UR4, 0xb, URZ ;  /* 0x0000000b04058899 */ /* 0x000fe400080006ff */
[----:B------:R-:W-:Y:S01]  /*2600*/  @!UP0 USHF.L.U32 UR4, UR4, 0x1, URZ ;  /* 0x0000000104048899 */ /* 0x000fe200080006ff */
[----:B------:R-:W-:Y:S01]  /*2610*/  BAR.SYNC.DEFER_BLOCKING 0x0 ;  /* 0x0000000000007b1d */ /* 0x000fe20000010000 */
[C---:B------:R-:W-:Y:S01]  /*2620*/  IADD3 R82, P6, PT, R7.reuse, UR16, RZ ;  /* 0x0000001007527c10 */ /* 0x040fe2000ffde0ff */
[----:B------:R-:W-:Y:S01]  /*2630*/  IMAD R89, R126, 0x2, R57 ;  /* 0x000000027e597824 */ /* 0x000fe200078e0239 */
[----:B------:R-:W-:Y:S02]  /*2640*/  ISETP.LT.AND P4, PT, R6, R174, P0 ;  /* 0x000000ae0600720c */ /* 0x000fe40000781270 */
[----:B------:R-:W-:Y:S01]  /*2650*/  LEA.HI.X.SX32 R86, R7, UR17, 0x1, P6 ;  /* 0x0000001107567c11 */ /* 0x000fe2000b0f0eff */
[----:B------:R-:W-:Y:S01]  /*2660*/  IMAD R19, R126, 0x2, R89 ;  /* 0x000000027e137824 */ /* 0x000fe200078e0259 */
[----:B------:R-:W-:-:S03]  /*2670*/  IADD3 R8, P6, PT, R71, R82, RZ ;  /* 0x0000005247087210 */ /* 0x000fc60007fde0ff */
[C---:B------:R-:W-:Y:S01]  /*2680*/  IMAD R43, R126.reuse, 0x2, R19 ;  /* 0x000000027e2b7824 */ /* 0x040fe200078e0213 */
[----:B------:R-:W-:Y:S02]  /*2690*/  LEA.HI.X.SX32 R9, R71, R86, 0x1, P6 ;  /* 0x0000005647097211 */ /* 0x000fe400030f0eff */
[C---:B------:R-:W-:Y:S01]  /*26a0*/  IADD3 R10, P6, PT, R79.reuse, R82, RZ ;  /* 0x000000524f0a7210 */ /* 0x040fe20007fde0ff */
[----:B------:R-:W0:Y:S02]  /*26b0*/  FENCE.VIEW.ASYNC.S ;  /* 0x00000000000073c6 */ /* 0x000e240000000000 */
[----:B0-----:R0:W1:Y:S02]  /*26c0*/  @!UP1 SYNCS.EXCH.64 URZ, [UR10], UR4 ;  /* 0x000000040aff95b2 */ /* 0x0010640008000100 */
[----:B-1----:R-:W-:Y:S01]  /*26d0*/  BAR.SYNC.DEFER_BLOCKING 0x0 ;  /* 0x0000000000007b1d */ /* 0x002fe20000010000 */
[----:B------:R-:W-:Y:S01]  /*26e0*/  IMAD R59, R126, 0x2, R43 ;  /* 0x000000027e3b7824 */ /* 0x000fe200078e022b */
[----:B------:R-:W-:-:S02]  /*26f0*/  LEA.HI.X.SX32 R11, R79, R86, 0x1, P6 ;  /* 0x000000564f0b7211 */ /* 0x000fc400030f0eff */
[----:B------:R-:W-:Y:S01]  /*2700*/  PRMT R198, RZ, 0x7610, R198 ;  /* 0x00007610ffc67816 */ /* 0x000fe200000000c6 */
[----:B------:R-:W-:Y:S01]  /*2710*/  IMAD R79, R126, 0x2, R59 ;  /* 0x000000027e4f7824 */ /* 0x000fe200078e023b */
[----:B------:R-:W-:-:S03]  /*2720*/  LOP3.LUT R7, R3, 0x18, RZ, 0xfc, !PT ;  /* 0x0000001803077812 */ /* 0x000fc600078efcff */
[C---:B------:R-:W-:Y:S01]  /*2730*/  IMAD R23, R126.reuse, 0x2, R79 ;  /* 0x000000027e177824 */ /* 0x040fe200078e024f */
[----:B------:R-:W-:Y:S01]  /*2740*/  LOP3.LUT R15, R3, 0x28, RZ, 0xfc, !PT ;  /* 0x00000028030f7812 */ /* 0x000fe200078efcff */
[----:B0-----:R-:W0:Y:S02]  /*2750*/  LDCU UR4, c[0x0][0x3b0] ;  /* 0x00007600ff0477ac */ /* 0x001e240008000800 */
[----:B------:R-:W-:Y:S01]  /*2760*/  IMAD R45, R126, 0x2, R23 ;  /* 0x000000027e2d7824 */ /* 0x000fe200078e0217 */
[----:B------:R-:W-:-:S03]  /*2770*/  PRMT R192, RZ, 0x7610, R192 ;  /* 0x00007610ffc07816 */ /* 0x000fc600000000c0 */
[C---:B------:R-:W-:Y:S01]  /*2780*/  IMAD R61, R126.reuse, 0x2, R45 ;  /* 0x000000027e3d7824 */ /* 0x040fe200078e022d */
[----:B------:R-:W2:Y:S01]  /*2790*/  @P3 LDG.E.U8 R196, desc[UR26][R8.64] ;  /* 0x0000001a08c43981 */ /* 0x000ea2000c1e1100 */
[----:B------:R-:W-:Y:S02]  /*27a0*/  IADD3 R12, P3, PT, R13, R82, RZ ;  /* 0x000000520d0c7210 */ /* 0x000fe40007f7e0ff */
[----:B------:R-:W-:Y:S01]  /*27b0*/  PRMT R194, RZ, 0x7610, R194 ;  /* 0x00007610ffc27816 */ /* 0x000fe200000000c2 */
[----:B------:R-:W3:Y:S01]  /*27c0*/  @P5 LDG.E.U8 R198, desc[UR26][R10.64] ;  /* 0x0000001a0ac65981 */ /* 0x000ee2000c1e1100 */
[----:B------:R-:W-:Y:S02]  /*27d0*/  ISETP.LT.AND P5, PT, R7, R174, P0 ;  /* 0x000000ae0700720c */ /* 0x000fe400007a1270 */
[----:B------:R-:W-:Y:S02]  /*27e0*/  LEA.HI.X.SX32 R13, R13, R86, 0x1, P3 ;  /* 0x000000560d0d7211 */ /* 0x000fe400018f0eff */
[----:B------:R-:W-:Y:S01]  /*27f0*/  IADD3 R16, P3, PT, R17, R82, RZ ;  /* 0x0000005211107210 */ /* 0x000fe20007f7e0ff */
[----:B------:R-:W-:Y:S01]  /*2800*/  IMAD R91, R126, 0x2, R61 ;  /* 0x000000027e5b7824 */ /* 0x000fe200078e023d */
[----:B------:R-:W-:Y:S01]  /*2810*/  LOP3.LUT R14, R3, 0x20, RZ, 0xfc, !PT ;  /* 0x00000020030e7812 */ /* 0x000fe200078efcff */
[----:B------:R-:W4:Y:S01]  /*2820*/  @P4 LDG.E.U8 R194, desc[UR26][R12.64] ;  /* 0x0000001a0cc24981 */ /* 0x000f22000c1e1100 */
[----:B------:R-:W-:-:S02]  /*2830*/  LEA.HI.X.SX32 R17, R17, R86, 0x1, P3 ;  /* 0x0000005611117211 */ /* 0x000fc400018f0eff */
[----:B------:R-:W-:Y:S01]  /*2840*/  ISETP.LT.AND P3, PT, R15, R174, P0 ;  /* 0x000000ae0f00720c */ /* 0x000fe20000761270 */
[C---:B------:R-:W-:Y:S02]  /*2850*/  IMAD R27, R126.reuse, 0x2, R91 ;  /* 0x000000027e1b7824 */ /* 0x040fe400078e025b */
[----:B------:R-:W5:Y:S01]  /*2860*/  @P5 LDG.E.U8 R192, desc[UR26][R16.64] ;  /* 0x0000001a10c05981 */ /* 0x000f62000c1e1100 */
[C---:B------:R-:W-:Y:S01]  /*2870*/  IADD3 R20, P5, PT, R23.reuse, R82, RZ ;  /* 0x0000005217147210 */ /* 0x040fe20007fbe0ff */
[----:B------:R-:W-:Y:S01]  /*2880*/  IMAD R47, R126, 0x2, R27 ;  /* 0x000000027e2f7824 */ /* 0x000fe200078e021b */
[----:B------:R-:W-:Y:S02]  /*2890*/  ISETP.LT.AND P4, PT, R14, R174, P0 ;  /* 0x000000ae0e00720c */ /* 0x000fe40000781270 */
[----:B------:R-:W-:Y:S01]  /*28a0*/  LEA.HI.X.SX32 R23, R23, R86, 0x1, P5 ;  /* 0x0000005617177211 */ /* 0x000fe200028f0eff */
[----:B------:R-:W-:Y:S01]  /*28b0*/  IMAD R63, R126, 0x2, R47 ;  /* 0x000000027e3f7824 */ /* 0x000fe200078e022f */
[----:B------:R-:W-:-:S02]  /*28c0*/  IADD3 R18, P6, PT, R19, R82, RZ ;  /* 0x0000005213127210 */ /* 0x000fc40007fde0ff */
[----:B------:R-:W-:Y:S01]  /*28d0*/  LOP3.LUT R21, R3, 0x30, RZ, 0xfc, !PT ;  /* 0x0000003003157812 */ /* 0x000fe200078efcff */
[----:B------:R-:W-:Y:S01]  /*28e0*/  @P3 IMAD.MOV.U32 R30, RZ, RZ, R20 ;  /* 0x000000ffff1e3224 */ /* 0x000fe200078e0014 */
[----:B------:R-:W-:Y:S01]  /*28f0*/  PRMT R249, RZ, 0x7610, R249 ;  /* 0x00007610fff97816 */ /* 0x000fe200000000f9 */
[----:B------:R-:W-:Y:S01]  /*2900*/  @P3 IMAD.MOV.U32 R31, RZ, RZ, R23 ;  /* 0x000000ffff1f3224 */ /* 0x000fe200078e0017 */
[----:B------:R-:W-:Y:S01]  /*2910*/  PRMT R245, RZ, 0x7610, R245 ;  /* 0x00007610fff57816 */ /* 0x000fe200000000f5 */
[C---:B------:R-:W-:Y:S01]  /*2920*/  IMAD R93, R126.reuse, 0x2, R63 ;  /* 0x000000027e5d7824 */ /* 0x040fe200078e023f */
[----:B------:R-:W-:Y:S02]  /*2930*/  LEA.HI.X.SX32 R19, R19, R86, 0x1, P6 ;  /* 0x0000005613137211 */ /* 0x000fe400030f0eff */
[----:B------:R-:W-:Y:S02]  /*2940*/  LOP3.LUT R22, R3, 0x38, RZ, 0xfc, !PT ;  /* 0x0000003803167812 */ /* 0x000fe400078efcff */
[-C--:B------:R-:W-:Y:S01]  /*2950*/  ISETP.LT.AND P5, PT, R21, R174.reuse, P0 ;  /* 0x000000ae1500720c */ /* 0x080fe200007a1270 */
[----:B------:R-:W2:Y:S01]  /*2960*/  @P4 LDG.E.U8 R249, desc[UR26][R18.64] ;  /* 0x0000001a12f94981 */ /* 0x000ea2000c1e1100 */
[----:B------:R-:W-:Y:S01]  /*2970*/  IMAD R49, R126, 0x2, R93 ;  /* 0x000000027e317824 */ /* 0x000fe200078e025d */
[----:B------:R-:W-:-:S02]  /*2980*/  ISETP.LT.AND P4, PT, R22, R174, P0 ;  /* 0x000000ae1600720c */ /* 0x000fc40000781270 */
[----:B------:R1:W2:Y:S01]  /*2990*/  @P3 LDG.E.U8 R245, desc[UR26][R30.64] ;  /* 0x0000001a1ef53981 */ /* 0x0002a2000c1e1100 */
[-C--:B------:R-:W-:Y:S02]  /*29a0*/  IADD3 R24, P3, PT, R27, R82.reuse, RZ ;  /* 0x000000521b187210 */ /* 0x080fe40007f7e0ff */
[----:B------:R-:W-:Y:S02]  /*29b0*/  IADD3 R26, P6, PT, R49, R82, RZ ;  /* 0x00000052311a7210 */ /* 0x000fe40007fde0ff */
[-C--:B------:R-:W-:Y:S02]  /*29c0*/  LEA.HI.X.SX32 R27, R27, R86.reuse, 0x1, P3 ;  /* 0x000000561b1b7211 */ /* 0x080fe400018f0eff */
[----:B------:R-:W-:Y:S01]  /*29d0*/  PRMT R251, RZ, 0x7610, R251 ;  /* 0x00007610fffb7816 */ /* 0x000fe200000000fb */
[----:B------:R-:W-:Y:S01]  /*29e0*/  @P5 IMAD.MOV.U32 R34, RZ, RZ, R24 ;  /* 0x000000ffff225224 */ /* 0x000fe200078e0018 */
[----:B------:R-:W-:Y:S01]  /*29f0*/  LEA.HI.X.SX32 R29, R49, R86, 0x1, P6 ;  /* 0x00000056311d7211 */ /* 0x000fe200030f0eff */
[----:B------:R-:W-:Y:S01]  /*2a00*/  @P5 IMAD.MOV.U32 R35, RZ, RZ, R27 ;  /* 0x000000ffff235224 */ /* 0x000fe200078e001b */
[----:B------:R-:W-:Y:S01]  /*2a10*/  LOP3.LUT R28, R3, 0xa, RZ, 0xfc, !PT ;  /* 0x0000000a031c7812 */ /* 0x000fe200078efcff */
[----:B------:R-:W-:Y:S01]  /*2a20*/  @P4 IMAD.MOV.U32 R36, RZ, RZ, R26 ;  /* 0x000000ffff244224 */ /* 0x000fe200078e001a */
[----:B------:R-:W-:Y:S01]  /*2a30*/  PRMT R243, RZ, 0x7610, R243 ;  /* 0x00007610fff37816 */ /* 0x000fe200000000f3 */
[----:B------:R-:W-:Y:S01]  /*2a40*/  @P4 IMAD.MOV.U32 R37, RZ, RZ, R29 ;  /* 0x000000ffff254224 */ /* 0x000fe200078e001d */
[----:B------:R0:W2:Y:S01]  /*2a50*/  @P5 LDG.E.U8 R251, desc[UR26][R34.64] ;  /* 0x0000001a22fb5981 */ /* 0x0000a2000c1e1100 */
[----:B------:R-:W-:-:S03]  /*2a60*/  ISETP.LT.AND P5, PT, R28, R174, P0 ;  /* 0x000000ae1c00720c */ /* 0x000fc600007a1270 */
[----:B------:R0:W2:Y:S01]  /*2a70*/  @P4 LDG.E.U8 R243, desc[UR26][R36.64] ;  /* 0x0000001a24f34981 */ /* 0x0000a2000c1e1100 */
[C---:B------:R-:W-:Y:S02]  /*2a80*/  IADD3 R32, P4, PT, R81.reuse, R82, RZ ;  /* 0x0000005251207210 */ /* 0x040fe40007f9e0ff */
[----:B------:R-:W-:Y:S02]  /*2a90*/  PRMT R172, RZ, 0x7610, R172 ;  /* 0x00007610ffac7816 */ /* 0x000fe400000000ac */
[----:B------:R-:W-:Y:S02]  /*2aa0*/  LEA.HI.X.SX32 R33, R81, R86, 0x1, P4 ;  /* 0x0000005651217211 */ /* 0x000fe400020f0eff */
[----:B-1----:R-:W-:-:S03]  /*2ab0*/  IADD3 R30, P6, PT, R73, R82, RZ ;  /* 0x00000052491e7210 */ /* 0x002fc60007fde0ff */
[----:B------:R-:W2:Y:S01]  /*2ac0*/  @P5 LDG.E.U8 R172, desc[UR26][R32.64] ;  /* 0x0000001a20ac5981 */ /* 0x000ea2000c1e1100 */
[----:B------:R-:W-:Y:S01]  /*2ad0*/  IADD3 R38, P5, PT, R39, R82, RZ ;  /* 0x0000005227267210 */ /* 0x000fe20007fbe0ff */
[----:B------:R-:W-:Y:S01]  /*2ae0*/  IMAD R49, R126, 0x2, R49 ;  /* 0x000000027e317824 */ /* 0x000fe200078e0231 */
[----:B------:R-:W-:Y:S02]  /*2af0*/  LEA.HI.X.SX32 R31, R73, R86, 0x1, P6 ;  /* 0x00000056491f7211 */ /* 0x000fe400030f0eff */
[-C--:B------:R-:W-:Y:S02]  /*2b00*/  IADD3 R40, P6, PT, R41, R82.reuse, RZ ;  /* 0x0000005229287210 */ /* 0x080fe40007fde0ff */
[----:B------:R-:W-:Y:S02]  /*2b10*/  IADD3 R42, P4, PT, R43, R82, RZ ;  /* 0x000000522b2a7210 */ /* 0x000fe40007f9e0ff */
[----:B------:R-:W-:Y:S02]  /*2b20*/  LEA.HI.X.SX32 R39, R39, R86, 0x1, P5 ;  /* 0x0000005627277211 */ /* 0x000fe400028f0eff */
[----:B------:R-:W-:-:S02]  /*2b30*/  IADD3 R44, P5, PT, R45, R82, RZ ;  /* 0x000000522d2c7210 */ /* 0x000fc40007fbe0ff */
[-C--:B------:R-:W-:Y:S02]  /*2b40*/  LEA.HI.X.SX32 R41, R41, R86.reuse, 0x1, P6 ;  /* 0x0000005629297211 */ /* 0x080fe400030f0eff */
[----:B------:R-:W-:Y:S02]  /*2b50*/  LEA.HI.X.SX32 R43, R43, R86, 0x1, P4 ;  /* 0x000000562b2b7211 */ /* 0x000fe400020f0eff */
[-C--:B------:R-:W-:Y:S02]  /*2b60*/  IADD3 R46, P6, PT, R47, R82.reuse, RZ ;  /* 0x000000522f2e7210 */ /* 0x080fe40007fde0ff */
[----:B------:R-:W-:Y:S02]  /*2b70*/  IADD3 R48, P4, PT, R49, R82, RZ ;  /* 0x0000005231307210 */ /* 0x000fe40007f9e0ff */
[----:B------:R-:W-:Y:S02]  /*2b80*/  LEA.HI.X.SX32 R45, R45, R86, 0x1, P5 ;  /* 0x000000562d2d7211 */ /* 0x000fe400028f0eff */
[----:B------:R-:W-:Y:S01]  /*2b90*/  IADD3 R50, P5, PT, R75, R82, RZ ;  /* 0x000000524b327210 */ /* 0x000fe20007fbe0ff */
[----:B------:R-:W-:Y:S01]  /*2ba0*/  IMAD R65, R126, 0x2, R49 ;  /* 0x000000027e417824 */ /* 0x000fe200078e0231 */
[----:B------:R-:W-:-:S02]  /*2bb0*/  LEA.HI.X.SX32 R47, R47, R86, 0x1, P6 ;  /* 0x000000562f2f7211 */ /* 0x000fc400030f0eff */
[----:B------:R-:W-:Y:S02]  /*2bc0*/  LEA.HI.X.SX32 R49, R49, R86, 0x1, P4 ;  /* 0x0000005631317211 */ /* 0x000fe400020f0eff */
[-C--:B------:R-:W-:Y:S02]  /*2bd0*/  IADD3 R52, P6, PT, R83, R82.reuse, RZ ;  /* 0x0000005253347210 */ /* 0x080fe40007fde0ff */
[----:B------:R-:W-:Y:S02]  /*2be0*/  IADD3 R54, P4, PT, R55, R82, RZ ;  /* 0x0000005237367210 */ /* 0x000fe40007f9e0ff */
[----:B------:R-:W-:Y:S02]  /*2bf0*/  LEA.HI.X.SX32 R51, R75, R86, 0x1, P5 ;  /* 0x000000564b337211 */ /* 0x000fe400028f0eff */
[----:B------:R-:W-:Y:S02]  /*2c00*/  IADD3 R56, P5, PT, R57, R82, RZ ;  /* 0x0000005239387210 */ /* 0x000fe40007fbe0ff */
        /* <DEDUP_REMOVED lines=18> */
[----:B0-----:R-:W-:Y:S02]  /*2d30*/  LOP3.LUT R34, R69, 0x3f, RZ, 0xc0, !PT ;  /* 0x0000003f45227812 */ /* 0x001fe400078ec0ff */
[----:B------:R-:W-:-:S02]  /*2d40*/  IADD3 R76, P5, PT, R79, R82, RZ ;  /* 0x000000524f4c7210 */ /* 0x000fc40007fbe0ff */
[-C--:B------:R-:W-:Y:S02]  /*2d50*/  LEA.HI.X.SX32 R73, R87, R86.reuse, 0x1, P6 ;  /* 0x0000005657497211 */ /* 0x080fe400030f0eff */
[----:B------:R-:W-:Y:S01]  /*2d60*/  LEA.HI.X.SX32 R75, R89, R86, 0x1, P4 ;  /* 0x00000056594b7211 */ /* 0x000fe200020f0eff */
[----:B------:R-:W-:Y:S01]  /*2d70*/  IMAD R169, R34, R127, RZ ;  /* 0x0000007f22a97224 */ /* 0x000fe200078e02ff */
[-C--:B------:R-:W-:Y:S02]  /*2d80*/  IADD3 R78, P6, PT, R91, R82.reuse, RZ ;  /* 0x000000525b4e7210 */ /* 0x080fe40007fde0ff */
[----:B------:R-:W-:Y:S02]  /*2d90*/  IADD3 R80, P4, PT, R93, R82, RZ ;  /* 0x000000525d507210 */ /* 0x000fe40007f9e0ff */
[----:B------:R-:W-:Y:S02]  /*2da0*/  LEA.HI.X.SX32 R77, R79, R86, 0x1, P5 ;  /* 0x000000564f4d7211 */ /* 0x000fe400028f0eff */
[----:B------:R-:W-:Y:S01]  /*2db0*/  IADD3 R82, P5, PT, R84, R82, RZ ;  /* 0x0000005254527210 */ /* 0x000fe20007fbe0ff */
[----:B------:R-:W-:-:S03]  /*2dc0*/  IMAD R87, R88, UR4, RZ ;  /* 0x0000000458577c24 */ /* 0x000fc6000f8e02ff */
[-C--:B------:R-:W-:Y:S02]  /*2dd0*/  LEA.HI.X.SX32 R83, R84, R86.reuse, 0x1, P5 ;  /* 0x0000005654537211 */ /* 0x080fe400028f0eff */
[----:B------:R-:W-:Y:S02]  /*2de0*/  IADD3 R168, P5, PT, R169, UR18, RZ ;  /* 0x00000012a9a87c10 */ /* 0x000fe4000ffbe0ff */
[-C--:B------:R-:W-:Y:S02]  /*2df0*/  LEA.HI.X.SX32 R79, R91, R86.reuse, 0x1, P6 ;  /* 0x000000565b4f7211 */ /* 0x080fe400030f0eff */
[----:B------:R-:W-:Y:S02]  /*2e00*/  LEA.HI.X.SX32 R81, R93, R86, 0x1, P4 ;  /* 0x000000565d517211 */ /* 0x000fe400020f0eff */
[----:B------:R-:W-:Y:S02]  /*2e10*/  LEA.HI.X.SX32 R169, R169, UR19, 0x1, P5 ;  /* 0x00000013a9a97c11 */ /* 0x000fe4000a8f0eff */
[----:B------:R-:W-:-:S02]  /*2e20*/  IADD3 R86, P5, PT, R87, R168, RZ ;  /* 0x000000a857567210 */ /* 0x000fc40007fbe0ff */
[----:B------:R-:W-:Y:S02]  /*2e30*/  LOP3.LUT R85, R3, 0x32, RZ, 0xfc, !PT ;  /* 0x0000003203557812 */ /* 0x000fe400078efcff */
[----:B------:R-:W-:Y:S02]  /*2e40*/  LEA.HI.X.SX32 R87, R87, R169, 0x1, P5 ;  /* 0x000000a957577211 */ /* 0x000fe400028f0eff */
[----:B------:R-:W-:Y:S02]  /*2e50*/  ISETP.LT.AND P5, PT, R85, R174, P0 ;  /* 0x000000ae5500720c */ /* 0x000fe400007a1270 */
[----:B------:R-:W-:Y:S01]  /*2e60*/  PRMT R235, RZ, 0x7610, R235 ;  /* 0x00007610ffeb7816 */ /* 0x000fe200000000eb */
[----:B------:R-:W-:Y:S01]  /*2e70*/  IMAD R97, R97, UR4, RZ ;  /* 0x0000000461617c24 */ /* 0x000fe2000f8e02ff */
[----:B------:R-:W-:Y:S01]  /*2e80*/  LOP3.LUT R93, R3, 0x4, RZ, 0xfc, !PT ;  /* 0x00000004035d7812 */ /* 0x000fe200078efcff */
[----:B------:R-:W-:-:S08]  /*2e90*/  IMAD R99, R95, UR4, RZ ;  /* 0x000000045f637c24 */ /* 0x000fd0000f8e02ff */
[----:B------:R-:W2:Y:S01]  /*2ea0*/  @P5 LDG.E.U8 R235, desc[UR26][R46.64] ;  /* 0x0000001a2eeb5981 */ /* 0x000ea2000c1e1100 */
[----:B------:R-:W-:-:S04]  /*2eb0*/  IADD3 R94, P5, PT, R97, R168, RZ ;  /* 0x000000a8615e7210 */ /* 0x000fc80007fbe0ff */
[----:B------:R-:W-:Y:S02]  /*2ec0*/  LEA.HI.X.SX32 R95, R97, R169, 0x1, P5 ;  /* 0x000000a9615f7211 */ /* 0x000fe400028f0eff */
[-C--:B------:R-:W-:Y:S02]  /*2ed0*/  ISETP.LT.AND P5, PT, R93, R174.reuse, P0 ;  /* 0x000000ae5d00720c */ /* 0x080fe400007a1270 */
[----:B------:R-:W-:Y:S01]  /*2ee0*/  PRMT R184, RZ, 0x7610, R184 ;  /* 0x00007610ffb87816 */ /* 0x000fe200000000b8 */
[----:B------:R-:W-:Y:S01]  /*2ef0*/  IMAD R105, R101, UR4, RZ ;  /* 0x0000000465697c24 */ /* 0x000fe2000f8e02ff */
[C---:B------:R-:W-:Y:S02]  /*2f00*/  LOP3.LUT R36, R3.reuse, 0x1a, RZ, 0xfc, !PT ;  /* 0x0000001a03247812 */ /* 0x040fe400078efcff */
[----:B------:R-:W-:Y:S02]  /*2f10*/  LOP3.LUT R101, R3, 0x14, RZ, 0xfc, !PT ;  /* 0x0000001403657812 */ /* 0x000fe400078efcff */
[----:B------:R-:W-:Y:S01]  /*2f20*/  ISETP.LT.AND P6, PT, R36, R174, P0 ;  /* 0x000000ae2400720c */ /* 0x000fe200007c1270 */
[----:B------:R-:W-:-:S04]  /*2f30*/  IMAD R107, R103, UR4, RZ ;  /* 0x00000004676b7c24 */ /* 0x000fc8000f8e02ff */
[----:B------:R-:W2:Y:S01]  /*2f40*/  @P5 LDG.E.U8 R184, desc[UR26][R50.64] ;  /* 0x0000001a32b85981 */ /* 0x000ea2000c1e1100 */
[----:B------:R-:W-:-:S04]  /*2f50*/  IADD3 R102, P5, PT, R105, R168, RZ ;  /* 0x000000a869667210 */ /* 0x000fc80007fbe0ff */
[----:B------:R-:W-:Y:S02]  /*2f60*/  LEA.HI.X.SX32 R103, R105, R169, 0x1, P5 ;  /* 0x000000a969677211 */ /* 0x000fe400028f0eff */
[-C--:B------:R-:W-:Y:S02]  /*2f70*/  ISETP.LT.AND P5, PT, R101, R174.reuse, P0 ;  /* 0x000000ae6500720c */ /* 0x080fe400007a1270 */
[C---:B------:R-:W-:Y:S02]  /*2f80*/  LOP3.LUT R37, R3.reuse, 0x22, RZ, 0xfc, !PT ;  /* 0x0000002203257812 */ /* 0x040fe400078efcff */
[----:B------:R-:W-:Y:S02]  /*2f90*/  PRMT R239, RZ, 0x7610, R239 ;  /* 0x00007610ffef7816 */ /* 0x000fe400000000ef */
[----:B------:R-:W-:Y:S02]  /*2fa0*/  LOP3.LUT R84, R3, 0x2a, RZ, 0xfc, !PT ;  /* 0x0000002a03547812 */ /* 0x000fe400078efcff */
[----:B------:R-:W-:-:S02]  /*2fb0*/  ISETP.LT.AND P4, PT, R37, R174, P0 ;  /* 0x000000ae2500720c */ /* 0x000fc40000781270 */
[----:B------:R-:W-:Y:S01]  /*2fc0*/  PRMT R188, RZ, 0x7610, R188 ;  /* 0x00007610ffbc7816 */ /* 0x000fe200000000bc */
[----:B------:R-:W2:Y:S01]  /*2fd0*/  @P6 LDG.E.U8 R239, desc[UR26][R40.64] ;  /* 0x0000001a28ef6981 */ /* 0x000ea2000c1e1100 */
[----:B------:R-:W-:Y:S01]  /*2fe0*/  IMAD R113, R109, UR4, RZ ;  /* 0x000000046d717c24 */ /* 0x000fe2000f8e02ff */
[----:B------:R-:W-:Y:S02]  /*2ff0*/  ISETP.LT.AND P6, PT, R84, R174, P0 ;  /* 0x000000ae5400720c */ /* 0x000fe400007c1270 */
[----:B------:R-:W-:Y:S01]  /*3000*/  PRMT R231, RZ, 0x7610, R231 ;  /* 0x00007610ffe77816 */ /* 0x000fe200000000e7 */
[----:B------:R-:W2:Y:S01]  /*3010*/  @P5 LDG.E.U8 R188, desc[UR26][R54.64] ;  /* 0x0000001a36bc5981 */ /* 0x000ea2000c1e1100 */
[----:B------:R-:W-:Y:S01]  /*3020*/  IADD3 R110, P5, PT, R113, R168, RZ ;  /* 0x000000a8716e7210 */ /* 0x000fe20007fbe0ff */
[----:B------:R-:W-:Y:S01]  /*3030*/  IMAD R89, R90, UR4, RZ ;  /* 0x000000045a597c24 */ /* 0x000fe2000f8e02ff */
[----:B------:R-:W-:Y:S01]  /*3040*/  LOP3.LUT R109, R3, 0x24, RZ, 0xfc, !PT ;  /* 0x00000024036d7812 */ /* 0x000fe200078efcff */
[----:B------:R-:W-:Y:S01]  /*3050*/  IMAD R115, R111, UR4, RZ ;  /* 0x000000046f737c24 */ /* 0x000fe2000f8e02ff */
[----:B------:R-:W-:Y:S01]  /*3060*/  PRMT R233, RZ, 0x7610, R233 ;  /* 0x00007610ffe97816 */ /* 0x000fe200000000e9 */
[----:B------:R-:W-:Y:S01]  /*3070*/  IMAD R91, R92, UR4, RZ ;  /* 0x000000045c5b7c24 */ /* 0x000fe2000f8e02ff */
[----:B------:R-:W-:Y:S01]  /*3080*/  LEA.HI.X.SX32 R111, R113, R169, 0x1, P5 ;  /* 0x000000a9716f7211 */ /* 0x000fe200028f0eff */
[----:B------:R-:W2:Y:S01]  /*3090*/  @P4 LDG.E.U8 R231, desc[UR26][R42.64] ;  /* 0x0000001a2ae74981 */ /* 0x000ea2000c1e1100 */
[----:B------:R-:W-:-:S02]  /*30a0*/  ISETP.LT.AND P5, PT, R109, R174, P0 ;  /* 0x000000ae6d00720c */ /* 0x000fc400007a1270 */
[----:B------:R-:W-:Y:S01]  /*30b0*/  LOP3.LUT R92, R3, 0x3a, RZ, 0xfc, !PT ;  /* 0x0000003a035c7812 */ /* 0x000fe200078efcff */
[----:B------:R-:W2:Y:S01]  /*30c0*/  @P6 LDG.E.U8 R233, desc[UR26][R44.64] ;  /* 0x0000001a2ce96981 */ /* 0x000ea2000c1e1100 */
[C---:B------:R-:W-:Y:S02]  /*30d0*/  IADD3 R88, P4, PT, R89.reuse, R168, RZ ;  /* 0x000000a859587210 */ /* 0x040fe40007f9e0ff */
[----:B------:R-:W-:Y:S01]  /*30e0*/  ISETP.LT.AND P6, PT, R92, R174, P0 ;  /* 0x000000ae5c00720c */ /* 0x000fe200007c1270 */
[----:B------:R-:W-:Y:S01]  /*30f0*/  IMAD R98, R98, UR4, RZ ;  /* 0x0000000462627c24 */ /* 0x000fe2000f8e02ff */
[-C--:B------:R-:W-:Y:S02]  /*3100*/  LEA.HI.X.SX32 R89, R89, R169.reuse, 0x1, P4 ;  /* 0x000000a959597211 */ /* 0x080fe400020f0eff */
[----:B------:R-:W-:Y:S02]  /*3110*/  IADD3 R90, P4, PT, R91, R168, RZ ;  /* 0x000000a85b5a7210 */ /* 0x000fe40007f9e0ff */
[----:B------:R-:W-:Y:S01]  /*3120*/  PRMT R176, RZ, 0x7610, R176 ;  /* 0x00007610ffb07816 */ /* 0x000fe200000000b0 */
[----:B------:R-:W-:Y:S01]  /*3130*/  IMAD R121, R117, UR4, RZ ;  /* 0x0000000475797c24 */ /* 0x000fe2000f8e02ff */
[----:B------:R-:W-:-:S02]  /*3140*/  LEA.HI.X.SX32 R91, R91, R169, 0x1, P4 ;  /* 0x000000a95b5b7211 */ /* 0x000fc400020f0eff */
[-C--:B------:R-:W-:Y:S02]  /*3150*/  IADD3 R96, P4, PT, R98, R168.reuse, RZ ;  /* 0x000000a862607210 */ /* 0x080fe40007f9e0ff */
[----:B------:R-:W-:Y:S01]  /*3160*/  PRMT R237, RZ, 0x7610, R237 ;  /* 0x00007610ffed7816 */ /* 0x000fe200000000ed */
[----:B------:R-:W2:Y:S01]  /*3170*/  @P5 LDG.E.U8 R176, desc[UR26][R58.64] ;  /* 0x0000001a3ab05981 */ /* 0x000ea2000c1e1100 */
[----:B------:R-:W-:Y:S01]  /*3180*/  IMAD R106, R100, UR4, RZ ;  /* 0x00000004646a7c24 */ /* 0x000fe2000f8e02ff */
[----:B------:R-:W-:Y:S02]  /*3190*/  IADD3 R118, P5, PT, R121, R168, RZ ;  /* 0x000000a879767210 */ /* 0x000fe40007fbe0ff */
[----:B------:R-:W-:Y:S01]  /*31a0*/  LOP3.LUT R100, R3, 0xc, RZ, 0xfc, !PT ;  /* 0x0000000c03647812 */ /* 0x000fe200078efcff */
[----:B------:R-:W-:Y:S01]  /*31b0*/  IMAD R123, R119, UR4, RZ ;  /* 0x00000004777b7c24 */ /* 0x000fe2000f8e02ff */
[----:B------:R-:W-:Y:S01]  /*31c0*/  LOP3.LUT R117, R3, 0x34, RZ, 0xfc, !PT ;  /* 0x0000003403757812 */ /* 0x000fe200078efcff */
[----:B------:R-:W2:Y:S01]  /*31d0*/  @P6 LDG.E.U8 R237, desc[UR26][R48.64] ;  /* 0x0000001a30ed6981 */ /* 0x000ea2000c1e1100 */
[----:B------:R-:W-:-:S02]  /*31e0*/  LEA.HI.X.SX32 R97, R98, R169, 0x1, P4 ;  /* 0x000000a962617211 */ /* 0x000fc400020f0eff */
[----:B------:R-:W-:Y:S02]  /*31f0*/  IADD3 R98, P4, PT, R99, R168, RZ ;  /* 0x000000a863627210 */ /* 0x000fe40007f9e0ff */
[-C--:B------:R-:W-:Y:S02]  /*3200*/  LEA.HI.X.SX32 R119, R121, R169.reuse, 0x1, P5 ;  /* 0x000000a979777211 */ /* 0x080fe400028f0eff */
[-C--:B------:R-:W-:Y:S02]  /*3210*/  ISETP.LT.AND P6, PT, R100, R174.reuse, P0 ;  /* 0x000000ae6400720c */ /* 0x080fe400007c1270 */
[----:B------:R-:W-:Y:S02]  /*3220*/  ISETP.LT.AND P5, PT, R117, R174, P0 ;  /* 0x000000ae7500720c */ /* 0x000fe400007a1270 */
[----:B------:R-:W-:Y:S02]  /*3230*/  LEA.HI.X.SX32 R99, R99, R169, 0x1, P4 ;  /* 0x000000a963637211 */ /* 0x000fe400020f0eff */
[----:B------:R-:W-:Y:S01]  /*3240*/  IADD3 R104, P4, PT, R106, R168, RZ ;  /* 0x000000a86a687210 */ /* 0x000fe20007f9e0ff */
[----:B------:R-:W-:Y:S01]  /*3250*/  IMAD R114, R108, UR4, RZ ;  /* 0x000000046c727c24 */ /* 0x000fe2000f8e02ff */
[----:B------:R-:W-:-:S02]  /*3260*/  PRMT R186, RZ, 0x7610, R186 ;  /* 0x00007610ffba7816 */ /* 0x000fc400000000ba */
[-C--:B------:R-:W-:Y:S02]  /*3270*/  LEA.HI.X.SX32 R105, R106, R169.reuse, 0x1, P4 ;  /* 0x000000a96a697211 */ /* 0x080fe400020f0eff */
[----:B------:R-:W-:Y:S01]  /*3280*/  PRMT R180, RZ, 0x7610, R180 ;  /* 0x00007610ffb47816 */ /* 0x000fe200000000b4 */
[----:B------:R-:W-:Y:S01]  /*3290*/  IMAD R131, R125, UR4, RZ ;  /* 0x000000047d837c24 */ /* 0x000fe2000f8e02ff */
[-C--:B------:R-:W-:Y:S01]  /*32a0*/  IADD3 R106, P4, PT, R107, R168.reuse, RZ ;  /* 0x000000a86b6a7210 */ /* 0x080fe20007f9e0ff */
[----:B------:R-:W2:Y:S01]  /*32b0*/  @P6 LDG.E.U8 R186, desc[UR26][R52.64] ;  /* 0x0000001a34ba6981 */ /* 0x000ea2000c1e1100 */
[----:B------:R-:W-:Y:S02]  /*32c0*/  LOP3.LUT R108, R3, 0x1c, RZ, 0xfc, !PT ;  /* 0x0000001c036c7812 */ /* 0x000fe400078efcff */
[----:B------:R-:W-:Y:S01]  /*32d0*/  LEA.HI.X.SX32 R107, R107, R169, 0x1, P4 ;  /* 0x000000a96b6b7211 */ /* 0x000fe200020f0eff */
[----:B------:R-:W2:Y:S01]  /*32e0*/  @P5 LDG.E.U8 R180, desc[UR26][R62.64] ;  /* 0x0000001a3eb45981 */ /* 0x000ea2000c1e1100 */
[----:B------:R-:W-:-:S02]  /*32f0*/  IADD3 R112, P4, PT, R114, R168, RZ ;  /* 0x000000a872707210 */ /* 0x000fc40007f9e0ff */
[----:B------:R-:W-:Y:S02]  /*3300*/  ISETP.LT.AND P6, PT, R108, R174, P0 ;  /* 0x000000ae6c00720c */ /* 0x000fe400007c1270 */
[-C--:B------:R-:W-:Y:S02]  /*3310*/  IADD3 R130, P5, PT, R131, R168.reuse, RZ ;  /* 0x000000a883827210 */ /* 0x080fe40007fbe0ff */
[----:B------:R-:W-:Y:S01]  /*3320*/  LOP3.LUT R125, R3, 0x6, RZ, 0xfc, !PT ;  /* 0x00000006037d7812 */ /* 0x000fe200078efcff */
[----:B------:R-:W-:Y:S01]  /*3330*/  IMAD R122, R116, UR4, RZ ;  /* 0x00000004747a7c24 */ /* 0x000fe2000f8e02ff */
[-C--:B------:R-:W-:Y:S02]  /*3340*/  LEA.HI.X.SX32 R113, R114, R169.reuse, 0x1, P4 ;  /* 0x000000a972717211 */ /* 0x080fe400020f0eff */
[----:B------:R-:W-:Y:S02]  /*3350*/  IADD3 R114, P4, PT, R115, R168, RZ ;  /* 0x000000a873727210 */ /* 0x000fe40007f9e0ff */
[----:B------:R-:W-:-:S02]  /*3360*/  LEA.HI.X.SX32 R131, R131, R169, 0x1, P5 ;  /* 0x000000a983837211 */ /* 0x000fc400028f0eff */
[----:B------:R-:W-:Y:S02]  /*3370*/  ISETP.LT.AND P5, PT, R125, R174, P0 ;  /* 0x000000ae7d00720c */ /* 0x000fe400007a1270 */
[----:B------:R-:W-:Y:S02]  /*3380*/  PRMT R190, RZ, 0x7610, R190 ;  /* 0x00007610ffbe7816 */ /* 0x000fe400000000be */
[-C--:B------:R-:W-:Y:S02]  /*3390*/  LEA.HI.X.SX32 R115, R115, R169.reuse, 0x1, P4 ;  /* 0x000000a973737211 */ /* 0x080fe400020f0eff */
[----:B------:R-:W-:Y:S02]  /*33a0*/  IADD3 R120, P4, PT, R122, R168, RZ ;  /* 0x000000a87a787210 */ /* 0x000fe40007f9e0ff */
[----:B------:R-:W-:Y:S01]  /*33b0*/  LOP3.LUT R116, R3, 0x2c, RZ, 0xfc, !PT ;  /* 0x0000002c03747812 */ /* 0x000fe200078efcff */
[----:B------:R-:W2:Y:S01]  /*33c0*/  @P6 LDG.E.U8 R190, desc[UR26][R56.64] ;  /* 0x0000001a38be6981 */ /* 0x000ea2000c1e1100 */
[----:B------:R-:W-:Y:S01]  /*33d0*/  PRMT R209, RZ, 0x7610, R209 ;  /* 0x00007610ffd17816 */ /* 0x000fe200000000d1 */
[----:B------:R-:W-:Y:S01]  /*33e0*/  IMAD R132, R124, UR4, RZ ;  /* 0x000000047c847c24 */ /* 0x000fe2000f8e02ff */
[----:B------:R-:W-:Y:S01]  /*33f0*/  LEA.HI.X.SX32 R121, R122, R169, 0x1, P4 ;  /* 0x000000a97a797211 */ /* 0x000fe200020f0eff */
[----:B------:R-:W-:Y:S01]  /*3400*/  IMAD R139, R135, UR4, RZ ;  /* 0x00000004878b7c24 */ /* 0x000fe2000f8e02ff */
[----:B------:R-:W-:-:S02]  /*3410*/  ISETP.LT.AND P6, PT, R116, R174, P0 ;  /* 0x000000ae7400720c */ /* 0x000fc400007c1270 */
[-C--:B------:R-:W-:Y:S01]  /*3420*/  IADD3 R122, P4, PT, R123, R168.reuse, RZ ;  /* 0x000000a87b7a7210 */ /* 0x080fe20007f9e0ff */
[----:B------:R-:W2:Y:S01]  /*3430*/  @P5 LDG.E.U8 R209, desc[UR26][R66.64] ;  /* 0x0000001a42d15981 */ /* 0x000ea2000c1e1100 */
[-C--:B------:R-:W-:Y:S02]  /*3440*/  IADD3 R136, P5, PT, R139, R168.reuse, RZ ;  /* 0x000000a88b887210 */ /* 0x080fe40007fbe0ff */
[----:B------:R-:W-:Y:S02]  /*3450*/  LEA.HI.X.SX32 R123, R123, R169, 0x1, P4 ;  /* 0x000000a97b7b7211 */ /* 0x000fe400020f0eff */
[----:B------:R-:W-:Y:S02]  /*3460*/  IADD3 R128, P4, PT, R132, R168, RZ ;  /* 0x000000a884807210 */ /* 0x000fe40007f9e0ff */
[C---:B------:R-:W-:Y:S02]  /*3470*/  LOP3.LUT R124, R3.reuse, 0x3c, RZ, 0xfc, !PT ;  /* 0x0000003c037c7812 */ /* 0x040fe400078efcff */
[----:B------:R-:W-:Y:S01]  /*3480*/  LOP3.LUT R135, R3, 0x16, RZ, 0xfc, !PT ;  /* 0x0000001603877812 */ /* 0x000fe200078efcff */
[----:B------:R-:W-:Y:S01]  /*3490*/  IMAD R133, R129, UR4, RZ ;  /* 0x0000000481857c24 */ /* 0x000fe2000f8e02ff */
[----:B------:R-:W-:Y:S01]  /*34a0*/  LOP3.LUT R25, R3, 0x2, RZ, 0xfc, !PT ;  /* 0x0000000203197812 */ /* 0x000fe200078efcff */
[----:B------:R-:W-:Y:S01]  /*34b0*/  IMAD R141, R137, UR4, RZ ;  /* 0x00000004898d7c24 */ /* 0x000fe2000f8e02ff */
[----:B------:R-:W-:-:S02]  /*34c0*/  PRMT R178, RZ, 0x7610, R178 ;  /* 0x00007610ffb27816 */ /* 0x000fc400000000b2 */
[-C--:B------:R-:W-:Y:S02]  /*34d0*/  LEA.HI.X.SX32 R129, R132, R169.reuse, 0x1, P4 ;  /* 0x000000a984817211 */ /* 0x080fe400020f0eff */
[----:B------:R-:W-:Y:S02]  /*34e0*/  LEA.HI.X.SX32 R137, R139, R169, 0x1, P5 ;  /* 0x000000a98b897211 */ /* 0x000fe400028f0eff */
[-C--:B------:R-:W-:Y:S01]  /*34f0*/  ISETP.LT.AND P4, PT, R124, R174.reuse, P0 ;  /* 0x000000ae7c00720c */ /* 0x080fe20000781270 */
[----:B------:R-:W2:Y:S01]  /*3500*/  @P6 LDG.E.U8 R178, desc[UR26][R60.64] ;  /* 0x0000001a3cb26981 */ /* 0x000ea2000c1e1100 */
[-C--:B------:R-:W-:Y:S02]  /*3510*/  ISETP.LT.AND P5, PT, R135, R174.reuse, P0 ;  /* 0x000000ae8700720c */ /* 0x080fe400007a1270 */
[----:B------:R-:W-:Y:S01]  /*3520*/  ISETP.LT.AND P3, PT, R25, R174, P0 ;  /* 0x000000ae1900720c */ /* 0x000fe20000761270 */
[----:B------:R-:W-:Y:S01]  /*3530*/  IMAD R140, R134, UR4, RZ ;  /* 0x00000004868c7c24 */ /* 0x000fe2000f8e02ff */
[----:B------:R-:W-:-:S02]  /*3540*/  IADD3 R132, P6, PT, R133, R168, RZ ;  /* 0x000000a885847210 */ /* 0x000fc40007fde0ff */
[----:B------:R-:W-:Y:S02]  /*3550*/  LOP3.LUT R134, R3, 0xe, RZ, 0xfc, !PT ;  /* 0x0000000e03867812 */ /* 0x000fe400078efcff */
[----:B------:R-:W-:Y:S02]  /*3560*/  PRMT R182, RZ, 0x7610, R182 ;  /* 0x00007610ffb67816 */ /* 0x000fe400000000b6 */
[----:B------:R-:W-:Y:S01]  /*3570*/  PRMT R219, RZ, 0x7610, R219 ;  /* 0x00007610ffdb7816 */ /* 0x000fe200000000db */
[----:B------:R-:W-:Y:S01]  /*3580*/  IMAD R147, R143, UR4, RZ ;  /* 0x000000048f937c24 */ /* 0x000fe2000f8e02ff */
[----:B------:R-:W-:Y:S02]  /*3590*/  PRMT R247, RZ, 0x7610, R247 ;  /* 0x00007610fff77816 */ /* 0x000fe400000000f7 */
[----:B------:R-:W-:Y:S01]  /*35a0*/  LEA.HI.X.SX32 R133, R133, R169, 0x1, P6 ;  /* 0x000000a985857211 */ /* 0x000fe200030f0eff */
[----:B------:R-:W3:Y:S01]  /*35b0*/  @P4 LDG.E.U8 R182, desc[UR26][R64.64] ;  /* 0x0000001a40b64981 */ /* 0x000ee2000c1e1100 */
[----:B------:R-:W-:-:S02]  /*35c0*/  ISETP.LT.AND P6, PT, R134, R174, P0 ;  /* 0x000000ae8600720c */ /* 0x000fc400007c1270 */
[----:B------:R-:W-:Y:S01]  /*35d0*/  LOP3.LUT R35, R3, 0x12, RZ, 0xfc, !PT ;  /* 0x0000001203237812 */ /* 0x000fe200078efcff */
[----:B------:R-:W4:Y:S01]  /*35e0*/  @P5 LDG.E.U8 R219, desc[UR26][R72.64] ;  /* 0x0000001a48db5981 */ /* 0x000f22000c1e1100 */
[-C--:B------:R-:W-:Y:S02]  /*35f0*/  IADD3 R138, P4, PT, R140, R168.reuse, RZ ;  /* 0x000000a88c8a7210 */ /* 0x080fe40007f9e0ff */
[----:B------:R-:W-:Y:S01]  /*3600*/  IADD3 R144, P5, PT, R147, R168, RZ ;  /* 0x000000a893907210 */ /* 0x000fe20007fbe0ff */
[----:B------:R-:W5:Y:S01]  /*3610*/  @P3 LDG.E.U8 R247, desc[UR26][R30.64] ;  /* 0x0000001a1ef73981 */ /* 0x000f62000c1e1100 */
[----:B------:R-:W-:Y:S02]  /*3620*/  ISETP.LT.AND P3, PT, R35, R174, P0 ;  /* 0x000000ae2300720c */ /* 0x000fe40000761270 */
[----:B------:R-:W-:Y:S01]  /*3630*/  LOP3.LUT R143, R3, 0x26, RZ, 0xfc, !PT ;  /* 0x00000026038f7812 */ /* 0x000fe200078efcff */
[----:B------:R-:W-:Y:S01]  /*3640*/  IMAD R149, R145, UR4, RZ ;  /* 0x0000000491957c24 */ /* 0x000fe2000f8e02ff */
[----:B------:R-:W-:Y:S01]  /*3650*/  PRMT R217, RZ, 0x7610, R217 ;  /* 0x00007610ffd97816 */ /* 0x000fe200000000d9 */
[----:B------:R-:W-:Y:S01]  /*3660*/  IMAD R148, R142, UR4, RZ ;  /* 0x000000048e947c24 */ /* 0x000fe2000f8e02ff */
[----:B------:R-:W-:-:S02]  /*3670*/  LEA.HI.X.SX32 R139, R140, R169, 0x1, P4 ;  /* 0x000000a98c8b7211 */ /* 0x000fc400020f0eff */
[-C--:B------:R-:W-:Y:S02]  /*3680*/  LEA.HI.X.SX32 R145, R147, R169.reuse, 0x1, P5 ;  /* 0x000000a993917211 */ /* 0x080fe400028f0eff */
[----:B------:R-:W-:Y:S01]  /*3690*/  IADD3 R140, P4, PT, R141, R168, RZ ;  /* 0x000000a88d8c7210 */ /* 0x000fe20007f9e0ff */
[----:B------:R-:W5:Y:S01]  /*36a0*/  @P6 LDG.E.U8 R217, desc[UR26][R70.64] ;  /* 0x0000001a46d96981 */ /* 0x000f62000c1e1100 */
[----:B------:R-:W-:Y:S02]  /*36b0*/  LOP3.LUT R142, R3, 0x1e, RZ, 0xfc, !PT ;  /* 0x0000001e038e7812 */ /* 0x000fe400078efcff */
[----:B------:R-:W-:Y:S02]  /*36c0*/  ISETP.LT.AND P5, PT, R143, R174, P0 ;  /* 0x000000ae8f00720c */ /* 0x000fe400007a1270 */
[----:B------:R-:W-:Y:S02]  /*36d0*/  PRMT R241, RZ, 0x7610, R241 ;  /* 0x00007610fff17816 */ /* 0x000fe400000000f1 */
[----:B------:R-:W-:-:S02]  /*36e0*/  LEA.HI.X.SX32 R141, R141, R169, 0x1, P4 ;  /* 0x000000a98d8d7211 */ /* 0x000fc400020f0eff */
[----:B------:R-:W-:Y:S02]  /*36f0*/  ISETP.LT.AND P6, PT, R142, R174, P0 ;  /* 0x000000ae8e00720c */ /* 0x000fe400007c1270 */
[----:B------:R-:W-:Y:S01]  /*3700*/  IADD3 R146, P4, PT, R148, R168, RZ ;  /* 0x000000a894927210 */ /* 0x000fe20007f9e0ff */
[----:B------:R-:W5:Y:S01]  /*3710*/  @P3 LDG.E.U8 R241, desc[UR26][R38.64] ;  /* 0x0000001a26f13981 */ /* 0x000f62000c1e1100 */
[----:B------:R-:W-:Y:S01]  /*3720*/  PRMT R229, RZ, 0x7610, R229 ;  /* 0x00007610ffe57816 */ /* 0x000fe200000000e5 */
[----:B------:R-:W-:Y:S01]  /*3730*/  IMAD R155, R152, UR4, RZ ;  /* 0x00000004989b7c24 */ /* 0x000fe2000f8e02ff */
[----:B------:R-:W-:Y:S02]  /*3740*/  LEA.HI.X.SX32 R147, R148, R169, 0x1, P4 ;  /* 0x000000a994937211 */ /* 0x000fe400020f0eff */
[----:B------:R-:W-:Y:S02]  /*3750*/  ISETP.LT.AND P3, PT, R34, R174, P0 ;  /* 0x000000ae2200720c */ /* 0x000fe40000761270 */
[----:B------:R-:W-:Y:S01]  /*3760*/  IADD3 R148, P4, PT, R149, R168, RZ ;  /* 0x000000a895947210 */ /* 0x000fe20007f9e0ff */
[----:B------:R-:W5:Y:S01]  /*3770*/  @P5 LDG.E.U8 R229, desc[UR26][R76.64] ;  /* 0x0000001a4ce55981 */ /* 0x000f62000c1e1100 */
[----:B------:R-:W-:-:S02]  /*3780*/  PRMT R227, RZ, 0x7610, R227 ;  /* 0x00007610ffe37816 */ /* 0x000fc400000000e3 */
[----:B------:R-:W-:Y:S01]  /*3790*/  LOP3.LUT R150, R3, 0x2e, RZ, 0xfc, !PT ;  /* 0x0000002e03967812 */ /* 0x000fe200078efcff */
[----:B------:R-:W-:Y:S01]  /*37a0*/  IMAD R157, R151, UR4, RZ ;  /* 0x00000004979d7c24 */ /* 0x000fe2000f8e02ff */
[----:B------:R-:W-:Y:S02]  /*37b0*/  LEA.HI.X.SX32 R149, R149, R169, 0x1, P4 ;  /* 0x000000a995957211 */ /* 0x000fe400020f0eff */
[----:B------:R-:W-:Y:S01]  /*37c0*/  IADD3 R152, P5, PT, R155, R168, RZ ;  /* 0x000000a89b987210 */ /* 0x000fe20007fbe0ff */
[----:B------:R-:W5:Y:S01]  /*37d0*/  @P6 LDG.E.U8 R227, desc[UR26][R74.64] ;  /* 0x0000001a4ae36981 */ /* 0x000f62000c1e1100 */
[----:B------:R-:W-:Y:S02]  /*37e0*/  ISETP.LT.AND P4, PT, R150, R174, P0 ;  /* 0x000000ae9600720c */ /* 0x000fe40000781270 */
[C---:B------:R-:W-:Y:S02]  /*37f0*/  LOP3.LUT R151, R3.reuse, 0x36, RZ, 0xfc, !PT ;  /* 0x0000003603977812 */ /* 0x040fe400078efcff */
[----:B------:R-:W-:-:S02]  /*3800*/  LOP3.LUT R153, R3, 0x3e, RZ, 0xfc, !PT ;  /* 0x0000003e03997812 */ /* 0x000fc400078efcff */
[----:B------:R-:W-:Y:S02]  /*3810*/  IADD3 R154, P6, PT, R157, R168, RZ ;  /* 0x000000a89d9a7210 */ /* 0x000fe40007fde0ff */
[-C--:B------:R-:W-:Y:S02]  /*3820*/  LEA.HI.X.SX32 R155, R155, R169.reuse, 0x1, P5 ;  /* 0x000000a99b9b7211 */ /* 0x080fe400028f0eff */
[-C--:B------:R-:W-:Y:S02]  /*3830*/  ISETP.LT.AND P5, PT, R151, R174.reuse, P0 ;  /* 0x000000ae9700720c */ /* 0x080fe400007a1270 */
[----:B------:R-:W-:Y:S01]  /*3840*/  ISETP.LT.AND P0, PT, R153, R174, P0 ;  /* 0x000000ae9900720c */ /* 0x000fe20000701270 */
[----:B------:R-:W-:Y:S01]  /*3850*/  @P3 IMAD.MOV.U32 R156, RZ, RZ, R154 ;  /* 0x000000ffff9c3224 */ /* 0x000fe200078e009a */
[----:B------:R-:W-:Y:S02]  /*3860*/  PRMT R200, RZ, 0x7610, R200 ;  /* 0x00007610ffc87816 */ /* 0x000fe400000000c8 */
[----:B------:R-:W-:Y:S01]  /*3870*/  PRMT R204, RZ, 0x7610, R204 ;  /* 0x00007610ffcc7816 */ /* 0x000fe200000000cc */
[----:B------:R-:W-:Y:S01]  /*3880*/  IMAD R163, R163, UR4, RZ ;  /* 0x00000004a3a37c24 */ /* 0x000fe2000f8e02ff */
[----:B------:R-:W-:Y:S01]  /*3890*/  LEA.HI.X.SX32 R157, R157, R169, 0x1, P6 ;  /* 0x000000a99d9d7211 */ /* 0x000fe200030f0eff */
[----:B------:R-:W-:Y:S01]  /*38a0*/  @P3 IMAD.MOV.U32 R158, RZ, RZ, R152 ;  /* 0x000000ffff9e3224 */ /* 0x000fe200078e0098 */
[----:B------:R-:W-:Y:S01]  /*38b0*/  PRMT R202, RZ, 0x7610, R202 ;  /* 0x00007610ffca7816 */ /* 0x000fe200000000ca */
[----:B------:R-:W-:Y:S01]  /*38c0*/  @P3 IMAD.MOV.U32 R159, RZ, RZ, R155 ;  /* 0x000000ffff9f3224 */ /* 0x000fe200078e009b */
[----:B------:R-:W-:Y:S01]  /*38d0*/  PRMT R208, RZ, 0x7610, R208 ;  /* 0x00007610ffd07816 */ /* 0x000fe200000000d0 */
[----:B------:R0:W5:Y:S01]  /*38e0*/  @P3 LDG.E.U8 R204, desc[UR26][R156.64] ;  /* 0x0000001a9ccc3981 */ /* 0x000162000c1e1100 */
[----:B------:R-:W-:-:S03]  /*38f0*/  IMAD R162, R162, UR4, RZ ;  /* 0x00000004a2a27c24 */ /* 0x000fc6000f8e02ff */
[----:B------:R-:W5:Y:S04]  /*3900*/  @P4 LDG.E.U8 R200, desc[UR26][R78.64] ;  /* 0x0000001a4ec84981 */ /* 0x000f68000c1e1100 */
[----:B------:R1:W5:Y:S01]  /*3910*/  @P3 LDG.E.U8 R202, desc[UR26][R158.64] ;  /* 0x0000001a9eca3981 */ /* 0x000362000c1e1100 */
[----:B0-----:R-:W-:-:S03]  /*3920*/  IADD3 R156, P4, PT, R163, R168, RZ ;  /* 0x000000a8a39c7210 */ /* 0x001fc60007f9e0ff */
[----:B------:R-:W5:Y:S01]  /*3930*/  @P0 LDG.E.U8 R208, desc[UR26][R82.64] ;  /* 0x0000001a52d00981 */ /* 0x000f62000c1e1100 */
[----:B------:R-:W-:Y:S01]  /*3940*/  IMAD R218, R160, UR4, RZ ;  /* 0x00000004a0da7c24 */ /* 0x000fe2000f8e02ff */
[----:B-1----:R-:W-:Y:S01]  /*3950*/  LEA.HI.X.SX32 R159, R163, R169, 0x1, P4 ;  /* 0x000000a9a39f7211 */ /* 0x002fe200020f0eff */
[----:B------:R-:W-:Y:S01]  /*3960*/  IMAD R163, R161, UR4, RZ ;  /* 0x00000004a1a37c24 */ /* 0x000fe2000f8e02ff */
[----:B------:R-:W-:-:S04]  /*3970*/  IADD3 R158, P0, PT, R162, R168, RZ ;  /* 0x000000a8a29e7210 */ /* 0x000fc80007f1e0ff */
[-C--:B------:R-:W-:Y:S02]  /*3980*/  LEA.HI.X.SX32 R161, R162, R169.reuse, 0x1, P0 ;  /* 0x000000a9a2a17211 */ /* 0x080fe400000f0eff */
[CC--:B------:R-:W-:Y:S01]  /*3990*/  IADD3 R160, P0, PT, R163.reuse, R168.reuse, RZ ;  /* 0x000000a8a3a07210 */ /* 0x0c0fe20007f1e0ff */
[----:B------:R-:W-:Y:S01]  /*39a0*/  @P3 IMAD.MOV.U32 R164, RZ, RZ, R156 ;  /* 0x000000ffffa43224 */ /* 0x000fe200078e009c */
[----:B------:R-:W-:Y:S01]  /*39b0*/  PRMT R212, RZ, 0x7610, R212 ;  /* 0x00007610ffd47816 */ /* 0x000fe200000000d4 */
[----:B------:R-:W-:Y:S01]  /*39c0*/  @P3 IMAD.MOV.U32 R165, RZ, RZ, R159 ;  /* 0x000000ffffa53224 */ /* 0x000fe200078e009f */
[----:B------:R-:W-:Y:S01]  /*39d0*/  LEA.HI.X.SX32 R163, R163, R169, 0x1, P0 ;  /* 0x000000a9a3a37211 */ /* 0x000fe200000f0eff */
[----:B------:R-:W-:Y:S01]  /*39e0*/  IMAD R220, R171, UR4, RZ ;  /* 0x00000004abdc7c24 */ /* 0x000fe2000f8e02ff */
[----:B------:R-:W-:Y:S01]  /*39f0*/  IADD3 R162, P4, PT, R218, R168, RZ ;  /* 0x000000a8daa27210 */ /* 0x000fe20007f9e0ff */
[----:B------:R-:W-:Y:S01]  /*3a00*/  IMAD R222, R170, UR4, RZ ;  /* 0x00000004aade7c24 */ /* 0x000fe2000f8e02ff */
[----:B------:R-:W-:Y:S01]  /*3a10*/  PRMT R210, RZ, 0x7610, R210 ;  /* 0x00007610ffd27816 */ /* 0x000fe200000000d2 */
[----:B------:R0:W5:Y:S01]  /*3a20*/  @P3 LDG.E.U8 R212, desc[UR26][R164.64] ;  /* 0x0000001aa4d43981 */ /* 0x000162000c1e1100 */
[----:B------:R-:W-:Y:S01]  /*3a30*/  PRMT R214, RZ, 0x7610, R214 ;  /* 0x00007610ffd67816 */ /* 0x000fe200000000d6 */
[----:B------:R-:W-:-:S02]  /*3a40*/  @P3 IMAD.MOV.U32 R166, RZ, RZ, R158 ;  /* 0x000000ffffa63224 */ /* 0x000fc400078e009e */
[----:B------:R-:W-:Y:S02]  /*3a50*/  @P3 IMAD.MOV.U32 R167, RZ, RZ, R161 ;  /* 0x000000ffffa73224 */ /* 0x000fe400078e00a1 */
[----:B------:R-:W-:Y:S02]  /*3a60*/  @P3 IMAD.MOV.U32 R170, RZ, RZ, R160 ;  /* 0x000000ffffaa3224 */ /* 0x000fe400078e00a0 */
[----:B------:R-:W-:Y:S01]  /*3a70*/  @P3 IMAD.MOV.U32 R171, RZ, RZ, R163 ;  /* 0x000000ffffab3224 */ /* 0x000fe200078e00a3 */
[----:B------:R1:W5:Y:S01]  /*3a80*/  @P3 LDG.E.U8 R210, desc[UR26][R166.64] ;  /* 0x0000001aa6d23981 */ /* 0x000362000c1e1100 */
[----:B0-----:R-:W-:Y:S02]  /*3a90*/  LEA.HI.X.SX32 R165, R218, R169, 0x1, P4 ;  /* 0x000000a9daa57211 */ /* 0x001fe400020f0eff */
[----:B------:R-:W-:Y:S01]  /*3aa0*/  IADD3 R164, P0, PT, R220, R168, RZ ;  /* 0x000000a8dca47210 */ /* 0x000fe20007f1e0ff */
[----:B------:R0:W5:Y:S01]  /*3ab0*/  @P3 LDG.E.U8 R214, desc[UR26][R170.64] ;  /* 0x0000001aaad63981 */ /* 0x000162000c1e1100 */
[----:B------:R-:W-:-:S02]  /*3ac0*/  PRMT R216, RZ, 0x7610, R216 ;  /* 0x00007610ffd87816 */ /* 0x000fc400000000d8 */
[----:B------:R-:W-:Y:S02]  /*3ad0*/  PRMT R206, RZ, 0x7610, R206 ;  /* 0x00007610ffce7816 */ /* 0x000fe400000000ce */
[----:B-1----:R-:W-:Y:S02]  /*3ae0*/  IADD3 R166, P4, PT, R222, R168, RZ ;  /* 0x000000a8dea67210 */ /* 0x002fe40007f9e0ff */
[----:B------:R-:W-:Y:S02]  /*3af0*/  LEA.HI.X.SX32 R167, R220, R169, 0x1, P0 ;  /* 0x000000a9dca77211 */ /* 0x000fe400000f0eff */
[----:B------:R-:W5:Y:S01]  /*3b00*/  @P5 LDG.E.U8 R206, desc[UR26][R80.64] ;  /* 0x0000001a50ce5981 */ /* 0x000f62000c1e1100 */
[----:B0-----:R-:W-:Y:S02]  /*3b10*/  @P3 IMAD.MOV.U32 R170, RZ, RZ, R162 ;  /* 0x000000ffffaa3224 */ /* 0x001fe400078e00a2 */
[----:B------:R-:W-:Y:S01]  /*3b20*/  @P3 IMAD.MOV.U32 R171, RZ, RZ, R165 ;  /* 0x000000ffffab3224 */ /* 0x000fe200078e00a5 */
[----:B------:R-:W-:-:S02]  /*3b30*/  PRMT R173, RZ, 0x7610, R173 ;  /* 0x00007610ffad7816 */ /* 0x000fc400000000ad */
[----:B------:R-:W-:Y:S02]  /*3b40*/  PRMT R175, RZ, 0x7610, R175 ;  /* 0x00007610ffaf7816 */ /* 0x000fe400000000af */
[----:B------:R-:W-:Y:S01]  /*3b50*/  PRMT R177, RZ, 0x7610, R177 ;  /* 0x00007610ffb17816 */ /* 0x000fe200000000b1 */
[----:B------:R0:W5:Y:S01]  /*3b60*/  @P3 LDG.E.U8 R216, desc[UR26][R170.64] ;  /* 0x0000001aaad83981 */ /* 0x000162000c1e1100 */
[----:B------:R-:W-:Y:S02]  /*3b70*/  PRMT R179, RZ, 0x7610, R179 ;  /* 0x00007610ffb37816 */ /* 0x000fe400000000b3 */
[----:B------:R-:W-:Y:S02]  /*3b80*/  PRMT R181, RZ, 0x7610, R181 ;  /* 0x00007610ffb57816 */ /* 0x000fe400000000b5 */
[----:B------:R-:W-:Y:S02]  /*3b90*/  PRMT R183, RZ, 0x7610, R183 ;  /* 0x00007610ffb77816 */ /* 0x000fe400000000b7 */
[----:B------:R-:W-:-:S02]  /*3ba0*/  PRMT R185, RZ, 0x7610, R185 ;  /* 0x00007610ffb97816 */ /* 0x000fc400000000b9 */
[----:B------:R-:W-:Y:S02]  /*3bb0*/  PRMT R187, RZ, 0x7610, R187 ;  /* 0x00007610ffbb7816 */ /* 0x000fe400000000bb */
[----:B------:R-:W-:Y:S02]  /*3bc0*/  PRMT R189, RZ, 0x7610, R189 ;  /* 0x00007610ffbd7816 */ /* 0x000fe400000000bd */
[----:B------:R-:W-:Y:S02]  /*3bd0*/  PRMT R191, RZ, 0x7610, R191 ;  /* 0x00007610ffbf7816 */ /* 0x000fe400000000bf */
[----:B------:R-:W-:Y:S02]  /*3be0*/  PRMT R193, RZ, 0x7610, R193 ;  /* 0x00007610ffc17816 */ /* 0x000fe400000000c1 */
[----:B------:R-:W-:Y:S02]  /*3bf0*/  PRMT R195, RZ, 0x7610, R195 ;  /* 0x00007610ffc37816 */ /* 0x000fe400000000c3 */
[----:B------:R-:W-:-:S02]  /*3c00*/  PRMT R197, RZ, 0x7610, R197 ;  /* 0x00007610ffc57816 */ /* 0x000fc400000000c5 */
[----:B------:R-:W-:Y:S02]  /*3c10*/  PRMT R199, RZ, 0x7610, R199 ;  /* 0x00007610ffc77816 */ /* 0x000fe400000000c7 */
[----:B------:R-:W-:Y:S02]  /*3c20*/  PRMT R201, RZ, 0x7610, R201 ;  /* 0x00007610ffc97816 */ /* 0x000fe400000000c9 */
[----:B------:R-:W-:Y:S02]  /*3c30*/  PRMT R203, RZ, 0x7610, R203 ;  /* 0x00007610ffcb7816 */ /* 0x000fe400000000cb */
[----:B------:R-:W-:Y:S01]  /*3c40*/  LEA.HI.X.SX32 R169, R222, R169, 0x1, P4 ;  /* 0x000000a9dea97211 */ /* 0x000fe200020f0eff */
[----:B0-----:R-:W-:Y:S01]  /*3c50*/  @P3 IMAD.MOV.U32 R170, RZ, RZ, R164 ;  /* 0x000000ffffaa3224 */ /* 0x001fe200078e00a4 */
[----:B------:R-:W-:Y:S01]  /*3c60*/  PRMT R205, RZ, 0x7610, R205 ;  /* 0x00007610ffcd7816 */ /* 0x000fe200000000cd */
[----:B------:R-:W-:Y:S01]  /*3c70*/  @P3 IMAD.MOV.U32 R171, RZ, RZ, R167 ;  /* 0x000000ffffab3224 */ /* 0x000fe200078e00a7 */
[----:B------:R-:W-:Y:S01]  /*3c80*/  PRMT R207, RZ, 0x7610, R207 ;  /* 0x00007610ffcf7816 */ /* 0x000fe200000000cf */
[----:B------:R-:W-:Y:S01]  /*3c90*/  @P3 IMAD.MOV.U32 R168, RZ, RZ, R166 ;  /* 0x000000ffffa83224 */ /* 0x000fe200078e00a6 */
[----:B------:R-:W-:Y:S01]  /*3ca0*/  PRMT R211, RZ, 0x7610, R211 ;  /* 0x00007610ffd37816 */ /* 0x000fe200000000d3 */
[----:B------:R-:W5:Y:S01]  /*3cb0*/  @P3 LDG.E.U8 R173, desc[UR26][R86.64] ;  /* 0x0000001a56ad3981 */ /* 0x000f62000c1e1100 */
[----:B------:R-:W-:-:S02]  /*3cc0*/  PRMT R213, RZ, 0x7610, R213 ;  /* 0x00007610ffd57816 */ /* 0x000fc400000000d5 */
[----:B------:R-:W-:Y:S01]  /*3cd0*/  PRMT R215, RZ, 0x7610, R215 ;  /* 0x00007610ffd77816 */ /* 0x000fe200000000d7 */
[----:B------:R-:W5:Y:S01]  /*3ce0*/  @P3 LDG.E.U8 R175, desc[UR26][R88.64] ;  /* 0x0000001a58af3981 */ /* 0x000f62000c1e1100 */
[----:B------:R-:W-:Y:S02]  /*3cf0*/  PRMT R221, RZ, 0x7610, R221 ;  /* 0x00007610ffdd7816 */ /* 0x000fe400000000dd */
[----:B------:R-:W-:Y:S01]  /*3d00*/  PRMT R223, RZ, 0x7610, R223 ;  /* 0x00007610ffdf7816 */ /* 0x000fe200000000df */
[----:B------:R-:W5:Y:S01]  /*3d10*/  @P3 LDG.E.U8 R177, desc[UR26][R90.64] ;  /* 0x0000001a5ab13981 */ /* 0x000f62000c1e1100 */
[----:B------:R-:W-:Y:S02]  /*3d20*/  PRMT R225, RZ, 0x7610, R225 ;  /* 0x00007610ffe17816 */ /* 0x000fe400000000e1 */
[----:B------:R-:W-:Y:S01]  /*3d30*/  PRMT R220, RZ, 0x7610, R220 ;  /* 0x00007610ffdc7816 */ /* 0x000fe200000000dc */
[----:B------:R-:W5:Y:S01]  /*3d40*/  @P3 LDG.E.U8 R179, desc[UR26][R94.64] ;  /* 0x0000001a5eb33981 */ /* 0x000f62000c1e1100 */
[----:B------:R-:W-:-:S03]  /*3d50*/  PRMT R222, RZ, 0x7610, R222 ;  /* 0x00007610ffde7816 */ /* 0x000fc600000000de */
[----:B------:R-:W5:Y:S04]  /*3d60*/  @P3 LDG.E.U8 R181, desc[UR26][R96.64] ;  /* 0x0000001a60b53981 */ /* 0x000f68000c1e1100 */
        /* <DEDUP_REMOVED lines=20> */
[----:B------:R0:W5:Y:S01]  /*3eb0*/  @P3 LDG.E.U8 R222, desc[UR26][R168.64] ;  /* 0x0000001aa8de3981 */ /* 0x000162000c1e1100 */
[----:B------:R-:W-:-:S04]  /*3ec0*/  SHF.R.S32.HI R218, RZ, 0x7, R69 ;  /* 0x00000007ffda7819 */ /* 0x000fc80000011445 */
[----:B------:R-:W-:Y:S01]  /*3ed0*/  SGXT R218, R218, 0x1 ;  /* 0x00000001dada781a */ /* 0x000fe20000000200 */
[----:B------:R-:W-:-:S04]  /*3ee0*/  @!UP0 UIADD3 UR4, UPT, UPT, -UR7, 0x100000, URZ ;  /* 0x0010000007048890 */ /* 0x000fc8000fffe1ff */
[----:B------:R-:W-:Y:S02]  /*3ef0*/  @!UP0 USHF.L.U32 UR5, UR4, 0xb, URZ ;  /* 0x0000000b04058899 */ /* 0x000fe400080006ff */
[----:B------:R-:W-:Y:S01]  /*3f00*/  @!UP0 USHF.L.U32 UR4, UR4, 0x1, URZ ;  /* 0x0000000104048899 */ /* 0x000fe200080006ff */
[----:B------:R-:W-:Y:S01]  /*3f10*/  LOP3.LUT R218, R218, 0x90, RZ, 0xc0, !PT ;  /* 0x00000090dada7812 */ /* 0x000fe200078ec0ff */
[----:B------:R-:W-:-:S03]  /*3f20*/  VOTEU.ALL UP0, P2 ;  /* 0x0000000000ff7886 */ /* 0x000fc60001000000 */
[----:B0-----:R-:W-:-:S04]  /*3f30*/  LOP3.LUT R168, R218, 0x7f, R69, 0x78, !PT ;  /* 0x0000007fdaa87812 */ /* 0x001fc800078e7845 */
[----:B------:R-:W-:-:S03]  /*3f40*/  LOP3.LUT R170, R168, 0x20, RZ, 0x3c, !PT ;  /* 0x00000020a8aa7812 */ /* 0x000fc600078e3cff */
[----:B------:R0:W1:Y:S01]  /*3f50*/  @!UP0 SYNCS.EXCH.64 URZ, [UR13+0x8008], UR4 ;  /* 0x008008040dff85b2 */ /* 0x0000620008000100 */
[----:B--2---:R-:W-:Y:S01]  /*3f60*/  STS.U8 [R168+UR13], R196 ;  /* 0x000000c4a8007988 */ /* 0x004fe2000800000d */
[----:B------:R-:W-:-:S03]  /*3f70*/  LOP3.LUT R171, R168, 0x40, RZ, 0x3c, !PT ;  /* 0x00000040a8ab7812 */ /* 0x000fc600078e3cff */
[----:B---3--:R-:W-:Y:S04]  /*3f80*/  STS.U8 [R168+UR13+0x400], R198 ;  /* 0x000400c6a8007988 */ /* 0x008fe8000800000d */
[----:B----4-:R-:W-:Y:S04]  /*3f90*/  STS.U8 [R168+UR13+0x800], R194 ;  /* 0x000800c2a8007988 */ /* 0x010fe8000800000d */
[----:B-----5:R-:W-:Y:S04]  /*3fa0*/  STS.U8 [R168+UR13+0xc00], R192 ;  /* 0x000c00c0a8007988 */ /* 0x020fe8000800000d */
[----:B------:R-:W-:Y:S04]  /*3fb0*/  STS.U8 [R168+UR13+0x1000], R249 ;  /* 0x001000f9a8007988 */ /* 0x000fe8000800000d */
[----:B------:R-:W-:Y:S04]  /*3fc0*/  STS.U8 [R168+UR13+0x1400], R245 ;  /* 0x001400f5a8007988 */ /* 0x000fe8000800000d */
[----:B------:R-:W-:Y:S04]  /*3fd0*/  STS.U8 [R168+UR13+0x1800], R251 ;  /* 0x001800fba8007988 */ /* 0x000fe8000800000d */
[----:B------:R-:W-:Y:S04]  /*3fe0*/  STS.U8 [R168+UR13+0x1c00], R243 ;  /* 0x001c00f3a8007988 */ /* 0x000fe8000800000d */
[----:B------:R2:W-:Y:S04]  /*3ff0*/  STS.U8 [R170+UR13+0x500], R172 ;  /* 0x000500acaa007988 */ /* 0x0005e8000800000d */
[----:B------:R0:W-:Y:S01]  /*4000*/  STS.U8 [R170+UR13+0x100], R247 ;  /* 0x000100f7aa007988 */ /* 0x0001e2000800000d */
[----:B--2---:R-:W-:-:S03]  /*4010*/  LOP3.LUT R172, R168, 0x60, RZ, 0x3c, !PT ;  /* 0x00000060a8ac7812 */ /* 0x004fc600078e3cff */
[----:B------:R0:W-:Y:S04]  /*4020*/  STS.U8 [R170+UR13+0x900], R241 ;  /* 0x000900f1aa007988 */ /* 0x0001e8000800000d */
        /* <DEDUP_REMOVED lines=19> */
[----:B------:R0:W-:Y:S01]  /*4160*/  STS.U8 [R172+UR13+0x1f00], R208 ;  /* 0x001f00d0ac007988 */ /* 0x0001e2000800000d */
[----:B------:R-:W-:-:S03]  /*4170*/  ISETP.NE.U32.AND P0, PT, RZ, UR8, PT ;  /* 0x00000008ff007c0c */ /* 0x000fc6000bf05070 */
[----:B------:R0:W-:Y:S01]  /*4180*/  STS.U8 [R172+UR13+0x1b00], R206 ;  /* 0x001b00ceac007988 */ /* 0x0001e2000800000d */
[C---:B------:R-:W-:Y:S02]  /*4190*/  ISETP.LT.OR P3, PT, R4.reuse, 0x40, P0 ;  /* 0x000000400400780c */ /* 0x040fe40000761670 */
[----:B------:R-:W-:Y:S01]  /*41a0*/  ISETP.GE.AND P4, PT, R4, 0x80, PT ;  /* 0x000000800400780c */ /* 0x000fe20003f86270 */
        /* <DEDUP_REMOVED lines=32> */
[----:B-1----:R1:W-:Y:S06]  /*43b0*/  MEMBAR.ALL.CTA ;  /* 0x0000000000007992 */ /* 0x0023ec0000008000 */
[----:B-1----:R-:W1:Y:S02]  /*43c0*/  FENCE.VIEW.ASYNC.S ;  /* 0x00000000000073c6 */ /* 0x002e640000000000 */
[----:B-1----:R-:W-:Y:S06]  /*43d0*/  BAR.SYNC.DEFER_BLOCKING 0x0 ;  /* 0x0000000000007b1d */ /* 0x002fec0000010000 */
[----:B------:R-:W-:Y:S05]  /*43e0*/  @P3 BRA `(.L_x_6) ;  /* 0x0000000000683947 */ /* 0x000fea0003800000 */
[----:B0-----:R-:W-:Y:S02]  /*43f0*/  UIADD3 UR4, UPT, UPT, UR13, 0x2000, URZ ;  /* 0x000020000d047890 */ /* 0x001fe4000fffe0ff */
[----:B------:R-:W-:Y:S02]  /*4400*/  USHF.R.U32.HI UR6, URZ, 0x4, UR13 ;  /* 0x00000004ff067899 */ /* 0x000fe4000801160d */
[----:B------:R-:W-:Y:S02]  /*4410*/  USHF.R.U32.HI UR4, URZ, 0x4, UR4 ;  /* 0x00000004ff047899 */ /* 0x000fe40008011604 */
[----:B------:R-:W-:Y:S02]  /*4420*/  USGXT.U32 UR6, UR6, 0xe ;  /* 0x0000000e0606789a */ /* 0x000fe40008000000 */
[----:B------:R-:W-:Y:S01]  /*4430*/  USGXT.U32 UR8, UR4, 0xe ;  /* 0x0000000e0408789a */ /* 0x000fe20008000000 */
[----:B------:R-:W-:Y:S01]  /*4440*/  UMOV UR16, 0x100 ;  /* 0x0000010000107882 */ /* 0x000fe20000000000 */
[----:B------:R-:W-:Y:S01]  /*4450*/  UMOV UR17, 0x40004040 ;  /* 0x4000404000117882 */ /* 0x000fe20000000000 */
[----:B------:R-:W-:Y:S01]  /*4460*/  UMOV UR18, 0xfffffffe ;  /* 0xfffffffe00127882 */ /* 0x000fe20000000000 */
[----:B------:R-:W-:Y:S01]  /*4470*/  UMOV UR19, 0x7fffbfdf ;  /* 0x7fffbfdf00137882 */ /* 0x000fe20000000000 */
[----:B------:R-:W-:Y:S01]  /*4480*/  UMOV UR7, URZ ;  /* 0x000000ff00077c82 */ /* 0x000fe20008000000 */
[----:B------:R-:W-:Y:S01]  /*4490*/  UMOV UR9, URZ ;  /* 0x000000ff00097c82 */ /* 0x000fe20008000000 */
[----:B------:R-:W-:-:S02]  /*44a0*/  UIADD3.64 UR16, UPT, UPT, UR6, UR16, URZ ;  /* 0x0000001006107297 */ /* 0x000fc4000fffe0ff */
[----:B------:R-:W-:Y:S01]  /*44b0*/  UIADD3.64 UR18, UPT, UPT, UR8, -UR18, URZ ;  /* 0x8000001208127297 */ /* 0x000fe2000fffe0ff */
[----:B------:R-:W-:Y:S01]  /*44c0*/  UMOV UR20, 0x0 ;  /* 0x0000000000147882 */ /* 0x000fe20000000000 */
[----:B------:R-:W-:Y:S01]  /*44d0*/  UMOV UR21, 0x8208010 ;  /* 0x0820801000157882 */ /* 0x000fe20000000000 */
[----:B------:R-:W-:Y:S01]  /*44e0*/  UMOV UR4, UR10 ;  /* 0x0000000a00047c82 */ /* 0x000fe20008000000 */
[----:B------:R-:W-:Y:S01]  /*44f0*/  UMOV UR5, URZ ;  /* 0x000000ff00057c82 */ /* 0x000fe20008000000 */
[----:B------:R-:W-:Y:S01]  /*4500*/  UMOV UR7, 0x40004040 ;  /* 0x4000404000077882 */ /* 0x000fe20000000000 */
[----:B------:R-:W-:Y:S01]  /*4510*/  UMOV UR9, 0x80004020 ;  /* 0x8000402000097882 */ /* 0x000fe20000000000 */
[----:B------:R-:W-:Y:S01]  /*4520*/  UMOV UR22, 0x0 ;  /* 0x0000000000167882 */ /* 0x000fe20000000000 */
[----:B------:R-:W-:Y:S01]  /*4530*/  UMOV UR23, 0x8208010 ;  /* 0x0820801000177882 */ /* 0x000fe20000000000 */
[----:B------:R-:W-:Y:S01]  /*4540*/  UMOV UR4, UR4 ;  /* 0x0000000400047c82 */ /* 0x000fe20008000000 */
[----:B------:R1:W-:Y:S01]  /*4550*/  UTCQMMA gdesc[UR6], gdesc[UR8], tmem[UR12], tmem[UR20], idesc[UR21], !UPT ;  /* 0x00ff1408060075ea */ /* 0x0003e2000f80030c */
[----:B------:R1:W-:Y:S01]  /*4560*/  UTCQMMA gdesc[UR16], gdesc[UR18], tmem[UR12], tmem[UR22], idesc[UR23], UPT ;  /* 0x00ff1612100075ea */ /* 0x0003e2000b80030c */
[----:B------:R1:W-:Y:S01]  /*4570*/  UTCBAR [UR4], URZ ;  /* 0x000000ff040073e9 */ /* 0x0003e200080000ff */
[----:B------:R-:W-:Y:S01]  /*4580*/  NOP ;  /* 0x0000000000007918 */ /* 0x000fe20000000000 */
.L_x_6:
[----:B01----:R-:W-:Y:S01]  /*4590*/  UMOV UR4, URZ ;  /* 0x000000ff00047c82 */ /* 0x003fe20008000000 */
[----:B------:R-:W-:Y:S05]  /*45a0*/  @!P4 BRA `(.L_x_7) ;  /* 0x0000001800e4c947 */ /* 0x000fea0003800000 */
[----:B------:R-:W-:Y:S01]  /*45b0*/  SHF.R.S32.HI R177, RZ, 0x1f, R4 ;  /* 0x0000001fffb17819 */ /* 0x000fe20000011404 */
[----:B------:R-:W-:Y:S01]  /*45c0*/  UIADD3 UR4, UPT, UPT, UR13, 0x4000, URZ ;  /* 0x000040000d047890 */ /* 0x000fe2000fffe0ff */
[----:B------:R-:W-:Y:S01]  /*45d0*/  IMAD.SHL.U32 R173, R126, 0x40, RZ ;  /* 0x000000407ead7824 */ /* 0x000fe200078e00ff */
[----:B------:R-:W-:Y:S01]  /*45e0*/  UIADD3 UR5, UPT, UPT, UR13, 0x6000, URZ ;  /* 0x000060000d057890 */ /* 0x000fe2000fffe0ff */
[----:B------:R-:W-:Y:S01]  /*45f0*/  LEA.HI R177, R177, R4, RZ, 0x6 ;  /* 0x00000004b1b17211 */ /* 0x000fe200078f30ff */
[----:B------:R-:W-:Y:S01]  /*4600*/  USHF.R.U32.HI UR4, URZ, 0x4, UR4 ;  /* 0x00000004ff047899 */ /* 0x000fe20008011604 */
[----:B------:R-:W-:Y:S01]  /*4610*/  IMAD.SHL.U32 R175, R127, 0x40, RZ ;  /* 0x000000407faf7824 */ /* 0x000fe200078e00ff */
[----:B------:R-:W-:Y:S01]  /*4620*/  USHF.R.U32.HI UR5, URZ, 0x4, UR5 ;  /* 0x00000004ff057899 */ /* 0x000fe20008011605 */
[----:B------:R-:W-:Y:S01]  /*4630*/  SHF.R.S32.HI R177, RZ, 0x6, R177 ;  /* 0x00000006ffb17819 */ /* 0x000fe200000114b1 */
[----:B------:R-:W-:Y:S01]  /*4640*/  USGXT.U32 UR6, UR4, 0xe ;  /* 0x0000000e0406789a */ /* 0x000fe20008000000 */
[----:B------:R-:W-:Y:S01]  /*4650*/  VIADD R174, R174, 0xffffffc0 ;  /* 0xffffffc0aeae7836 */ /* 0x000fe20000000000 */
[----:B------:R-:W-:Y:S01]  /*4660*/  USGXT.U32 UR8, UR5, 0xe ;  /* 0x0000000e0508789a */ /* 0x000fe20008000000 */
[----:B------:R-:W-:Y:S01]  /*4670*/  VIMNMX R177, PT, PT, R177, 0x2, !PT ;  /* 0x00000002b1b17848 */ /* 0x000fe20007fe0100 */
[----:B------:R-:W-:Y:S01]  /*4680*/  IMAD.MOV.U32 R126, RZ, RZ, RZ ;  /* 0x000000ffff7e7224 */ /* 0x000fe200078e00ff */
[----:B------:R-:W-:Y:S01]  /*4690*/  SHF.R.S32.HI R176, RZ, 0x1f, R173 ;  /* 0x0000001fffb07819 */ /* 0x000fe200000114ad */
[----:B------:R-:W-:Y:S01]  /*46a0*/  UMOV UR16, 0x100 ;  /* 0x0000010000107882 */ /* 0x000fe20000000000 */
[----:B------:R-:W-:Y:S01]  /*46b0*/  SHF.R.S32.HI R178, RZ, 0x1f, R175 ;  /* 0x0000001fffb27819 */ /* 0x000fe200000114af */
[----:B------:R-:W-:Y:S01]  /*46c0*/  VIADD R177, R177, 0xffffffff ;  /* 0xffffffffb1b17836 */ /* 0x000fe20000000000 */
        /* <DEDUP_REMOVED lines=8> */
[----:B------:R-:W-:-:S10]  /*4750*/  UMOV UR5, URZ ;  /* 0x000000ff00057c82 */ /* 0x000fd40008000000 */
.L_x_10:
[C---:B------:R-:W-:Y:S01]  /*4760*/  IADD3 R128, P4, PT, R175.reuse, R128, RZ ;  /* 0x00000080af807210 */ /* 0x040fe20007f9e0ff */
[----:B------:R-:W-:Y:S01]  /*4770*/  IMAD.U32 R126, R126, -0x80000000, RZ ;  /* 0x800000007e7e7824 */ /* 0x000fe200078e00ff */
[C---:B------:R-:W-:Y:S02]  /*4780*/  IADD3 R166, P3, PT, R175.reuse, R166, RZ ;  /* 0x000000a6afa67210 */ /* 0x040fe40007f7e0ff */
[C---:B------:R-:W-:Y:S01]  /*4790*/  IADD3 R164, P5, PT, R175.reuse, R164, RZ ;  /* 0x000000a4afa47210 */ /* 0x040fe20007fbe0ff */
[C---:B------:R-:W-:Y:S01]  /*47a0*/  IMAD.X R129, R178.reuse, 0x1, R129, P4 ;  /* 0x00000001b2817824 */ /* 0x040fe200020e0681 */
        /* <DEDUP_REMOVED lines=40> */
[----:B------:R-:W-:Y:S01]  /*4a30*/  IADD3 R144, P3, PT, R175, R144, RZ ;  /* 0x00000090af907210 */ /* 0x000fe20007f7e0ff */
[C---:B------:R-:W-:Y:S01]  /*4a40*/  IMAD.X R89, R178.reuse, 0x1, R89, P4 ;  /* 0x00000001b2597824 */ /* 0x040fe200020e0659 */
[----:B------:R-:W-:Y:S01]  /*4a50*/  IADD3 R64, P4, PT, R173, R64, RZ ;  /* 0x00000040ad407210 */ /* 0x000fe20007f9e0ff */
[C---:B------:R-:W-:Y:S01]  /*4a60*/  IMAD.X R103, R178.reuse, 0x1, R103, P6 ;  /* 0x00000001b2677824 */ /* 0x040fe200030e0667 */
[C---:B------:R-:W-:Y:S01]  /*4a70*/  IADD3 R140, P5, PT, R175.reuse, R140, RZ ;  /* 0x0000008caf8c7210 */ /* 0x040fe20007fbe0ff */
[----:B------:R-:W-:Y:S01]  /*4a80*/  IMAD.X R145, R178, 0x1, R145, P3 ;  /* 0x00000001b2917824 */ /* 0x000fe200018e0691 */
[----:B------:R-:W-:Y:S01]  /*4a90*/  IADD3 R96, P6, PT, R175, R96, RZ ;  /* 0x00000060af607210 */ /* 0x000fe20007fde0ff */
[----:B------:R-:W-:Y:S01]  /*4aa0*/  IMAD.X R65, R176, 0x1, R65, P4 ;  /* 0x00000001b0417824 */ /* 0x000fe200020e0641 */
[----:B------:R-:W-:Y:S01]  /*4ab0*/  IADD3 R62, P4, PT, R173, R62, RZ ;  /* 0x0000003ead3e7210 */ /* 0x000fe20007f9e0ff */
[C---:B------:R-:W-:Y:S01]  /*4ac0*/  IMAD.X R141, R178.reuse, 0x1, R141, P5 ;  /* 0x00000001b28d7824 */ /* 0x040fe200028e068d */
[C---:B------:R-:W-:Y:S01]  /*4ad0*/  IADD3 R138, P3, PT, R175.reuse, R138, RZ ;  /* 0x0000008aaf8a7210 */ /* 0x040fe20007f7e0ff */
[----:B------:R-:W-:Y:S01]  /*4ae0*/  IMAD.X R97, R178, 0x1, R97, P6 ;  /* 0x00000001b2617824 */ /* 0x000fe200030e0661 */
[C---:B------:R-:W-:Y:S01]  /*4af0*/  IADD3 R136, P5, PT, R175.reuse, R136, RZ ;  /* 0x00000088af887210 */ /* 0x040fe20007fbe0ff */
[----:B------:R-:W-:Y:S01]  /*4b00*/  IMAD.X R63, R176, 0x1, R63, P4 ;  /* 0x00000001b03f7824 */ /* 0x000fe200020e063f */
[----:B------:R-:W-:Y:S01]  /*4b10*/  IADD3 R90, P6, PT, R175, R90, RZ ;  /* 0x0000005aaf5a7210 */ /* 0x000fe20007fde0ff */
[C---:B------:R-:W-:Y:S01]  /*4b20*/  IMAD.X R139, R178.reuse, 0x1, R139, P3 ;  /* 0x00000001b28b7824 */ /* 0x040fe200018e068b */
        /* <DEDUP_REMOVED lines=8> */
[C---:B------:R-:W-:Y:S01]  /*4bb0*/  IADD3 R58, P4, PT, R173.reuse, R58, RZ ;  /* 0x0000003aad3a7210 */ /* 0x040fe20007f9e0ff */
[C---:B------:R-:W-:Y:S01]  /*4bc0*/  IMAD.X R131, R178.reuse, 0x1, R131, P5 ;  /* 0x00000001b2837824 */ /* 0x040fe200028e0683 */
[C---:B------:R-:W-:Y:S01]  /*4bd0*/  IADD3 R82, P3, PT, R173.reuse, R82, RZ ;  /* 0x00000052ad527210 */ /* 0x040fe20007f7e0ff */
[----:B------:R-:W-:Y:S01]  /*4be0*/  IMAD.X R87, R178, 0x1, R87, P6 ;  /* 0x00000001b2577824 */ /* 0x000fe200030e0657 */
        /* <DEDUP_REMOVED lines=17> */
[----:B0-----:R-:W0:Y:S01]  /*4d00*/  SYNCS.PHASECHK.TRANS64.TRYWAIT P4, [UR10], R126 ;  /* 0x0000007eff0075a7 */ /* 0x001e22000808110a */
        /* <DEDUP_REMOVED lines=37> */
[-C--:B------:R-:W-:Y:S01]  /*4f60*/  ISETP.GE.AND P3, PT, R3, R174.reuse, PT ;  /* 0x000000ae0300720c */ /* 0x080fe20003f66270 */
[C---:B------:R-:W-:Y:S01]  /*4f70*/  IMAD.X R31, R176.reuse, 0x1, R31, P5 ;  /* 0x00000001b01f7824 */ /* 0x040fe200028e061f */
[-C--:B------:R-:W-:Y:S01]  /*4f80*/  ISETP.GE.AND P5, PT, R25, R174.reuse, PT ;  /* 0x000000ae1900720c */ /* 0x080fe20003fa6270 */
[----:B------:R-:W-:Y:S01]  /*4f90*/  IMAD.X R9, R176, 0x1, R9, P6 ;  /* 0x00000001b0097824 */ /* 0x000fe200030e0609 */
[----:B------:R-:W-:-:S02]  /*4fa0*/  ISETP.GE.AND P6, PT, R93, R174, PT ;  /* 0x000000ae5d00720c */ /* 0x000fc40003fc6270 */
[----:B------:R-:W-:Y:S01]  /*4fb0*/  PRMT R179, RZ, 0x7610, R179 ;  /* 0x00007610ffb37816 */ /* 0x000fe200000000b3 */
[----:B0-----:R-:W-:Y:S10]  /*4fc0*/  @!P4 BRA `(.L_x_8) ;  /* 0x0000003c0058c947 */ /* 0x001ff40003800000 */
.L_x_16:
[----:B------:R-:W2:Y:S01]  /*4fd0*/  @!P3 LDG.E.U8 R179, desc[UR26][R8.64] ;  /* 0x0000001a08b3b981 */ /* 0x000ea2000c1e1100 */
[-C--:B------:R-:W-:Y:S02]  /*4fe0*/  ISETP.GE.AND P3, PT, R5, R174.reuse, PT ;  /* 0x000000ae0500720c */ /* 0x080fe40003f66270 */
[----:B------:R-:W-:Y:S02]  /*4ff0*/  ISETP.GE.AND P4, PT, R125, R174, PT ;  /* 0x000000ae7d00720c */ /* 0x000fe40003f86270 */
[----:B------:R-:W-:Y:S02]  /*5000*/  PRMT R181, RZ, 0x7610, R181 ;  /* 0x00007610ffb57816 */ /* 0x000fe400000000b5 */
[----:B------:R-:W-:Y:S02]  /*5010*/  PRMT R195, RZ, 0x7610, R195 ;  /* 0x00007610ffc37816 */ /* 0x000fe400000000c3 */
[----:B------:R-:W-:Y:S02]  /*5020*/  PRMT R200, RZ, 0x7610, R200 ;  /* 0x00007610ffc87816 */ /* 0x000fe400000000c8 */
[----:B------:R-:W-:-:S02]  /*5030*/  PRMT R184, RZ, 0x7610, R184 ;  /* 0x00007610ffb87816 */ /* 0x000fc400000000b8 */
[----:B------:R-:W3:Y:S01]  /*5040*/  @!P5 LDG.E.U8 R195, desc[UR26][R30.64] ;  /* 0x0000001a1ec3d981 */ /* 0x000ee2000c1e1100 */
[----:B------:R-:W-:-:S03]  /*5050*/  ISETP.GE.AND P5, PT, R100, R174, PT ;  /* 0x000000ae6400720c */ /* 0x000fc60003fa6270 */
[----:B------:R-:W4:Y:S01]  /*5060*/  @!P3 LDG.E.U8 R181, desc[UR26][R10.64] ;  /* 0x0000001a0ab5b981 */ /* 0x000f22000c1e1100 */
[----:B------:R-:W-:-:S03]  /*5070*/  ISETP.GE.AND P3, PT, R6, R174, PT ;  /* 0x000000ae0600720c */ /* 0x000fc60003f66270 */
[----:B------:R-:W5:Y:S01]  /*5080*/  @!P6 LDG.E.U8 R200, desc[UR26][R50.64] ;  /* 0x0000001a32c8e981 */ /* 0x000f62000c1e1100 */
[----:B------:R-:W-:-:S03]  /*5090*/  ISETP.GE.AND P6, PT, R28, R174, PT ;  /* 0x000000ae1c00720c */ /* 0x000fc60003fc6270 */
[----:B------:R-:W2:Y:S01]  /*50a0*/  @!P4 LDG.E.U8 R184, desc[UR26][R66.64] ;  /* 0x0000001a42b8c981 */ /* 0x000ea2000c1e1100 */
[-C--:B------:R-:W-:Y:S02]  /*50b0*/  ISETP.GE.AND P4, PT, R134, R174.reuse, PT ;  /* 0x000000ae8600720c */ /* 0x080fe40003f86270 */
[----:B------:R-:W-:Y:S02]  /*50c0*/  PRMT R183, RZ, 0x7610, R183 ;  /* 0x00007610ffb77816 */ /* 0x000fe400000000b7 */
[----:B------:R-:W-:Y:S02]  /*50d0*/  PRMT R214, RZ, 0x7610, R214 ;  /* 0x00007610ffd67816 */ /* 0x000fe400000000d6 */
[----:B------:R-:W-:Y:S02]  /*50e0*/  PRMT R198, RZ, 0x7610, R198 ;  /* 0x00007610ffc67816 */ /* 0x000fe400000000c6 */
[----:B------:R-:W-:Y:S01]  /*50f0*/  PRMT R182, RZ, 0x7610, R182 ;  /* 0x00007610ffb67816 */ /* 0x000fe200000000b6 */
[----:B------:R-:W2:Y:S01]  /*5100*/  @!P3 LDG.E.U8 R183, desc[UR26][R12.64] ;  /* 0x0000001a0cb7b981 */ /* 0x000ea2000c1e1100 */
[----:B------:R-:W-:-:S03]  /*5110*/  ISETP.GE.AND P3, PT, R7, R174, PT ;  /* 0x000000ae0700720c */ /* 0x000fc60003f66270 */
[----:B------:R-:W2:Y:S01]  /*5120*/  @!P6 LDG.E.U8 R214, desc[UR26][R32.64] ;  /* 0x0000001a20d6e981 */ /* 0x000ea2000c1e1100 */
[----:B------:R-:W-:-:S03]  /*5130*/  ISETP.GE.AND P6, PT, R35, R174, PT ;  /* 0x000000ae2300720c */ /* 0x000fc60003fc6270 */
[----:B------:R-:W2:Y:S01]  /*5140*/  @!P5 LDG.E.U8 R198, desc[UR26][R52.64] ;  /* 0x0000001a34c6d981 */ /* 0x000ea2000c1e1100 */
        /* <DEDUP_REMOVED lines=29> */
[----:B------:R-:W-:Y:S01]  /*5320*/  PRMT R249, RZ, 0x7610, R249 ;  /* 0x00007610fff97816 */ /* 0x000fe200000000f9 */
[----:B------:R-:W-:Y:S01]  /*5330*/  @!P3 IMAD.MOV.U32 R126, RZ, RZ, R20 ;  /* 0x000000ffff7eb224 */ /* 0x000fe200078e0014 */
[----:B------:R-:W-:Y:S01]  /*5340*/  PRMT R189, RZ, 0x7610, R189 ;  /* 0x00007610ffbd7816 */ /* 0x000fe200000000bd */
[----:B------:R-:W-:Y:S01]  /*5350*/  @!P3 IMAD.MOV.U32 R127, RZ, RZ, R23 ;  /* 0x000000ffff7fb224 */ /* 0x000fe200078e0017 */
[----:B------:R-:W2:Y:S01]  /*5360*/  @!P6 LDG.E.U8 R208, desc[UR26][R42.64] ;  /* 0x0000001a2ad0e981 */ /* 0x000ea2000c1e1100 */
[----:B------:R-:W-:-:S03]  /*5370*/  ISETP.GE.AND P6, PT, R84, R174, PT ;  /* 0x000000ae5400720c */ /* 0x000fc60003fc6270 */
[----:B------:R-:W2:Y:S01]  /*5380*/  @!P5 LDG.E.U8 R192, desc[UR26][R58.64] ;  /* 0x0000001a3ac0d981 */ /* 0x000ea2000c1e1100 */
[----:B------:R-:W-:-:S03]  /*5390*/  ISETP.GE.AND P5, PT, R116, R174, PT ;  /* 0x000000ae7400720c */ /* 0x000fc60003fa6270 */
[----:B------:R-:W2:Y:S01]  /*53a0*/  @!P4 LDG.E.U8 R249, desc[UR26][R76.64] ;  /* 0x0000001a4cf9c981 */ /* 0x000ea2000c1e1100 */
[----:B------:R-:W-:-:S03]  /*53b0*/  ISETP.GE.AND P4, PT, R150, R174, PT ;  /* 0x000000ae9600720c */ /* 0x000fc60003f86270 */
[----:B------:R0:W2:Y:S01]  /*53c0*/  @!P3 LDG.E.U8 R189, desc[UR26][R126.64] ;  /* 0x0000001a7ebdb981 */ /* 0x0000a2000c1e1100 */
[-C--:B------:R-:W-:Y:S02]  /*53d0*/  ISETP.GE.AND P3, PT, R21, R174.reuse, PT ;  /* 0x000000ae1500720c */ /* 0x080fe40003f66270 */
[----:B------:R-:W-:Y:S02]  /*53e0*/  PRMT R206, RZ, 0x7610, R206 ;  /* 0x00007610ffce7816 */ /* 0x000fe400000000ce */
[----:B------:R-:W-:Y:S02]  /*53f0*/  PRMT R190, RZ, 0x7610, R190 ;  /* 0x00007610ffbe7816 */ /* 0x000fe400000000be */
[----:B------:R-:W-:Y:S02]  /*5400*/  PRMT R247, RZ, 0x7610, R247 ;  /* 0x00007610fff77816 */ /* 0x000fe400000000f7 */
[----:B------:R-:W2:Y:S01]  /*5410*/  @!P6 LDG.E.U8 R206, desc[UR26][R44.64] ;  /* 0x0000001a2ccee981 */ /* 0x000ea2000c1e1100 */
[----:B------:R-:W-:-:S03]  /*5420*/  ISETP.GE.AND P6, PT, R85, R174, PT ;  /* 0x000000ae5500720c */ /* 0x000fc60003fc6270 */
[----:B------:R-:W2:Y:S01]  /*5430*/  @!P5 LDG.E.U8 R190, desc[UR26][R60.64] ;  /* 0x0000001a3cbed981 */ /* 0x000ea2000c1e1100 */
[----:B------:R-:W-:-:S03]  /*5440*/  ISETP.GE.AND P5, PT, R117, R174, PT ;  /* 0x000000ae7500720c */ /* 0x000fc60003fa6270 */
[----:B------:R-:W2:Y:S01]  /*5450*/  @!P4 LDG.E.U8 R247, desc[UR26][R78.64] ;  /* 0x0000001a4ef7c981 */ /* 0x000ea2000c1e1100 */
[-C--:B------:R-:W-:Y:S01]  /*5460*/  ISETP.GE.AND P4, PT, R151, R174.reuse, PT ;  /* 0x000000ae9700720c */ /* 0x080fe20003f86270 */
[----:B0-----:R-:W-:Y:S01]  /*5470*/  @!P3 IMAD.MOV.U32 R126, RZ, RZ, R24 ;  /* 0x000000ffff7eb224 */ /* 0x001fe200078e0018 */
[----:B------:R-:W-:Y:S01]  /*5480*/  PRMT R191, RZ, 0x7610, R191 ;  /* 0x00007610ffbf7816 */ /* 0x000fe200000000bf */
[----:B------:R-:W-:Y:S01]  /*5490*/  @!P3 IMAD.MOV.U32 R127, RZ, RZ, R27 ;  /* 0x000000ffff7fb224 */ /* 0x000fe200078e001b */
[----:B------:R-:W-:Y:S02]  /*54a0*/  PRMT R204, RZ, 0x7610, R204 ;  /* 0x00007610ffcc7816 */ /* 0x000fe400000000cc */
[----:B------:R-:W-:Y:S02]  /*54b0*/  PRMT R188, RZ, 0x7610, R188 ;  /* 0x00007610ffbc7816 */ /* 0x000fe400000000bc */
[----:B------:R-:W-:Y:S01]  /*54c0*/  PRMT R245, RZ, 0x7610, R245 ;  /* 0x00007610fff57816 */ /* 0x000fe200000000f5 */
[----:B------:R0:W3:Y:S01]  /*54d0*/  @!P3 LDG.E.U8 R191, desc[UR26][R126.64] ;  /* 0x0000001a7ebfb981 */ /* 0x0000e2000c1e1100 */
[----:B------:R-:W-:-:S03]  /*54e0*/  ISETP.GE.AND P3, PT, R22, R174, PT ;  /* 0x000000ae1600720c */ /* 0x000fc60003f66270 */
[----:B------:R-:W3:Y:S01]  /*54f0*/  @!P6 LDG.E.U8 R204, desc[UR26][R46.64] ;  /* 0x0000001a2ecce981 */ /* 0x000ee2000c1e1100 */
[----:B------:R-:W-:-:S03]  /*5500*/  ISETP.GE.AND P6, PT, R124, R174, PT ;  /* 0x000000ae7c00720c */ /* 0x000fc60003fc6270 */
[----:B------:R-:W3:Y:S01]  /*5510*/  @!P5 LDG.E.U8 R188, desc[UR26][R62.64] ;  /* 0x0000001a3ebcd981 */ /* 0x000ee2000c1e1100 */
[----:B------:R-:W-:-:S03]  /*5520*/  ISETP.GE.AND P5, PT, R92, R174, PT ;  /* 0x000000ae5c00720c */ /* 0x000fc60003fa6270 */
[----:B------:R-:W3:Y:S01]  /*5530*/  @!P4 LDG.E.U8 R245, desc[UR26][R80.64] ;  /* 0x0000001a50f5c981 */ /* 0x000ee2000c1e1100 */
[-C--:B------:R-:W-:Y:S01]  /*5540*/  ISETP.GE.AND P4, PT, R153, R174.reuse, PT ;  /* 0x000000ae9900720c */ /* 0x080fe20003f86270 */
[----:B0-----:R-:W-:Y:S01]  /*5550*/  @!P3 IMAD.MOV.U32 R126, RZ, RZ, R26 ;  /* 0x000000ffff7eb224 */ /* 0x001fe200078e001a */
[----:B------:R-:W-:Y:S01]  /*5560*/  PRMT R193, RZ, 0x7610, R193 ;  /* 0x00007610ffc17816 */ /* 0x000fe200000000c1 */
[----:B------:R-:W-:Y:S01]  /*5570*/  @!P3 IMAD.MOV.U32 R127, RZ, RZ, R29 ;  /* 0x000000ffff7fb224 */ /* 0x000fe200078e001d */
[----:B------:R-:W-:Y:S02]  /*5580*/  PRMT R202, RZ, 0x7610, R202 ;  /* 0x00007610ffca7816 */ /* 0x000fe400000000ca */
[----:B------:R-:W-:Y:S02]  /*5590*/  PRMT R186, RZ, 0x7610, R186 ;  /* 0x00007610ffba7816 */ /* 0x000fe400000000ba */
[----:B------:R-:W-:Y:S01]  /*55a0*/  PRMT R243, RZ, 0x7610, R243 ;  /* 0x00007610fff37816 */ /* 0x000fe200000000f3 */
[----:B------:R0:W5:Y:S04]  /*55b0*/  @!P3 LDG.E.U8 R193, desc[UR26][R126.64] ;  /* 0x0000001a7ec1b981 */ /* 0x000168000c1e1100 */
[----:B------:R-:W5:Y:S04]  /*55c0*/  @!P5 LDG.E.U8 R202, desc[UR26][R48.64] ;  /* 0x0000001a30cad981 */ /* 0x000f68000c1e1100 */
[----:B------:R-:W5:Y:S04]  /*55d0*/  @!P6 LDG.E.U8 R186, desc[UR26][R64.64] ;  /* 0x0000001a40bae981 */ /* 0x000f68000c1e1100 */
[----:B------:R-:W5:Y:S01]  /*55e0*/  @!P4 LDG.E.U8 R243, desc[UR26][R82.64] ;  /* 0x0000001a52f3c981 */ /* 0x000f62000c1e1100 */
[----:B------:R-:W-:Y:S01]  /*55f0*/  BAR.SYNC.DEFER_BLOCKING 0x0 ;  /* 0x0000000000007b1d */ /* 0x000fe20000010000 */
[----:B------:R-:W-:-:S02]  /*5600*/  ISETP.GE.AND P3, PT, R34, R174, PT ;  /* 0x000000ae2200720c */ /* 0x000fc40003f66270 */
[----:B------:R-:W-:Y:S02]  /*5610*/  PRMT R197, RZ, 0x7610, R197 ;  /* 0x00007610ffc57816 */ /* 0x000fe400000000c5 */
[----:B------:R-:W-:-:S09]  /*5620*/  PRMT R216, RZ, 0x7610, R216 ;  /* 0x00007610ffd87816 */ /* 0x000fd200000000d8 */
[----:B0-----:R-:W-:Y:S02]  /*5630*/  @!P3 IMAD.MOV.U32 R126, RZ, RZ, R146 ;  /* 0x000000ffff7eb224 */ /* 0x001fe400078e0092 */
[----:B------:R-:W-:Y:S01]  /*5640*/  @!P3 IMAD.MOV.U32 R127, RZ, RZ, R147 ;  /* 0x000000ffff7fb224 */ /* 0x000fe200078e0093 */
[----:B------:R-:W-:-:S04]  /*5650*/  PRMT R218, RZ, 0x7610, R218 ;  /* 0x00007610ffda7816 */ /* 0x000fc800000000da */
[----:B------:R0:W5:Y:S02]  /*5660*/  @!P3 LDG.E.U8 R197, desc[UR26][R126.64] ;  /* 0x0000001a7ec5b981 */ /* 0x000164000c1e1100 */
[----:B0-----:R-:W-:Y:S02]  /*5670*/  @!P3 IMAD.MOV.U32 R126, RZ, RZ, R148 ;  /* 0x000000ffff7eb224 */ /* 0x001fe400078e0094 */
[----:B------:R-:W-:-:S05]  /*5680*/  @!P3 IMAD.MOV.U32 R127, RZ, RZ, R149 ;  /* 0x000000ffff7fb224 */ /* 0x000fca00078e0095 */
[----:B------:R0:W5:Y:S01]  /*5690*/  @!P3 LDG.E.U8 R216, desc[UR26][R126.64] ;  /* 0x0000001a7ed8b981 */ /* 0x000162000c1e1100 */
[----:B------:R-:W-:Y:S01]  /*56a0*/  PRMT R220, RZ, 0x7610, R220 ;  /* 0x00007610ffdc7816 */ /* 0x000fe200000000dc */
        /* <DEDUP_REMOVED lines=23> */
[----:B------:R-:W-:Y:S02]  /*5820*/  PRMT R241, RZ, 0x7610, R241 ;  /* 0x00007610fff17816 */ /* 0x000fe400000000f1 */
[----:B------:R-:W-:Y:S02]  /*5830*/  PRMT R239, RZ, 0x7610, R239 ;  /* 0x00007610ffef7816 */ /* 0x000fe400000000ef */
[----:B------:R-:W-:Y:S02]  /*5840*/  PRMT R237, RZ, 0x7610, R237 ;  /* 0x00007610ffed7816 */ /* 0x000fe400000000ed */
[----:B------:R-:W-:Y:S01]  /*5850*/  PRMT R235, RZ, 0x7610, R235 ;  /* 0x00007610ffeb7816 */ /* 0x000fe200000000eb */
[----:B------:R-:W5:Y:S01]  /*5860*/  @!P3 LDG.E.U8 R241, desc[UR26][R86.64] ;  /* 0x0000001a56f1b981 */ /* 0x000f62000c1e1100 */
[----:B0-----:R-:W-:Y:S02]  /*5870*/  @!P3 IMAD.MOV.U32 R126, RZ, RZ, R164 ;  /* 0x000000ffff7eb224 */ /* 0x001fe400078e00a4 */
[----:B------:R-:W-:Y:S01]  /*5880*/  @!P3 IMAD.MOV.U32 R127, RZ, RZ, R167 ;  /* 0x000000ffff7fb224 */ /* 0x000fe200078e00a7 */
[----:B------:R-:W-:Y:S01]  /*5890*/  PRMT R233, RZ, 0x7610, R233 ;  /* 0x00007610ffe97816 */ /* 0x000fe200000000e9 */
[----:B------:R-:W5:Y:S01]  /*58a0*/  @!P3 LDG.E.U8 R239, desc[UR26][R88.64] ;  /* 0x0000001a58efb981 */ /* 0x000f62000c1e1100 */
[----:B------:R-:W-:-:S02]  /*58b0*/  PRMT R231, RZ, 0x7610, R231 ;  /* 0x00007610ffe77816 */ /* 0x000fc400000000e7 */
[----:B------:R-:W-:Y:S01]  /*58c0*/  PRMT R229, RZ, 0x7610, R229 ;  /* 0x00007610ffe57816 */ /* 0x000fe200000000e5 */
[----:B------:R0:W5:Y:S01]  /*58d0*/  @!P3 LDG.E.U8 R230, desc[UR26][R126.64] ;  /* 0x0000001a7ee6b981 */ /* 0x000162000c1e1100 */
[----:B------:R-:W-:Y:S02]  /*58e0*/  PRMT R227, RZ, 0x7610, R227 ;  /* 0x00007610ffe37816 */ /* 0x000fe400000000e3 */
[----:B------:R-:W-:Y:S01]  /*58f0*/  PRMT R225, RZ, 0x7610, R225 ;  /* 0x00007610ffe17816 */ /* 0x000fe200000000e1 */
[----:B------:R-:W5:Y:S01]  /*5900*/  @!P3 LDG.E.U8 R237, desc[UR26][R90.64] ;  /* 0x0000001a5aedb981 */ /* 0x000f62000c1e1100 */
[----:B------:R-:W-:Y:S02]  /*5910*/  PRMT R223, RZ, 0x7610, R223 ;  /* 0x00007610ffdf7816 */ /* 0x000fe400000000df */
[----:B------:R-:W-:Y:S01]  /*5920*/  PRMT R221, RZ, 0x7610, R221 ;  /* 0x00007610ffdd7816 */ /* 0x000fe200000000dd */
[----:B------:R-:W5:Y:S01]  /*5930*/  @!P3 LDG.E.U8 R235, desc[UR26][R94.64] ;  /* 0x0000001a5eebb981 */ /* 0x000f62000c1e1100 */
[----:B------:R-:W-:-:S02]  /*5940*/  PRMT R219, RZ, 0x7610, R219 ;  /* 0x00007610ffdb7816 */ /* 0x000fc400000000db */
[----:B------:R-:W-:Y:S02]  /*5950*/  PRMT R217, RZ, 0x7610, R217 ;  /* 0x00007610ffd97816 */ /* 0x000fe400000000d9 */
[----:B------:R-:W-:Y:S02]  /*5960*/  PRMT R215, RZ, 0x7610, R215 ;  /* 0x00007610ffd77816 */ /* 0x000fe400000000d7 */
[----:B------:R-:W-:Y:S02]  /*5970*/  PRMT R213, RZ, 0x7610, R213 ;  /* 0x00007610ffd57816 */ /* 0x000fe400000000d5 */
[----:B------:R-:W-:Y:S01]  /*5980*/  PRMT R211, RZ, 0x7610, R211 ;  /* 0x00007610ffd37816 */ /* 0x000fe200000000d3 */
[----:B0-----:R-:W-:Y:S01]  /*5990*/  @!P3 IMAD.MOV.U32 R126, RZ, RZ, R166 ;  /* 0x000000ffff7eb224 */ /* 0x001fe200078e00a6 */
[----:B------:R-:W-:Y:S01]  /*59a0*/  PRMT R209, RZ, 0x7610, R209 ;  /* 0x00007610ffd17816 */ /* 0x000fe200000000d1 */
[----:B------:R-:W-:Y:S01]  /*59b0*/  @!P3 IMAD.MOV.U32 R127, RZ, RZ, R169 ;  /* 0x000000ffff7fb224 */ /* 0x000fe200078e00a9 */
[----:B------:R-:W-:Y:S01]  /*59c0*/  PRMT R207, RZ, 0x7610, R207 ;  /* 0x00007610ffcf7816 */ /* 0x000fe200000000cf */
[----:B------:R-:W5:Y:S01]  /*59d0*/  @!P3 LDG.E.U8 R233, desc[UR26][R96.64] ;  /* 0x0000001a60e9b981 */ /* 0x000f62000c1e1100 */
[----:B------:R-:W-:-:S02]  /*59e0*/  PRMT R205, RZ, 0x7610, R205 ;  /* 0x00007610ffcd7816 */ /* 0x000fc400000000cd */
[----:B------:R-:W-:Y:S01]  /*59f0*/  PRMT R203, RZ, 0x7610, R203 ;  /* 0x00007610ffcb7816 */ /* 0x000fe200000000cb */
[----:B------:R-:W5:Y:S01]  /*5a00*/  @!P3 LDG.E.U8 R231, desc[UR26][R98.64] ;  /* 0x0000001a62e7b981 */ /* 0x000f62000c1e1100 */
[----:B------:R-:W-:Y:S02]  /*5a10*/  PRMT R201, RZ, 0x7610, R201 ;  /* 0x00007610ffc97816 */ /* 0x000fe400000000c9 */
[----:B------:R-:W-:Y:S01]  /*5a20*/  PRMT R199, RZ, 0x7610, R199 ;  /* 0x00007610ffc77816 */ /* 0x000fe200000000c7 */
[----:B------:R-:W5:Y:S01]  /*5a30*/  @!P3 LDG.E.U8 R229, desc[UR26][R102.64] ;  /* 0x0000001a66e5b981 */ /* 0x000f62000c1e1100 */
[----:B------:R-:W-:-:S03]  /*5a40*/  PRMT R232, RZ, 0x7610, R232 ;  /* 0x00007610ffe87816 */ /* 0x000fc600000000e8 */
[----:B------:R-:W5:Y:S04]  /*5a50*/  @!P3 LDG.E.U8 R227, desc[UR26][R104.64] ;  /* 0x0000001a68e3b981 */ /* 0x000f68000c1e1100 */
        /* <DEDUP_REMOVED lines=15> */
[----:B--2---:R0:W-:Y:S04]  /*5b50*/  STS.U8 [R168+UR13+0x4000], R179 ;  /* 0x004000b3a8007988 */ /* 0x0041e8000800000d */
[----:B----4-:R0:W-:Y:S04]  /*5b60*/  STS.U8 [R168+UR13+0x4400], R181 ;  /* 0x004400b5a8007988 */ /* 0x0101e8000800000d */
[----:B------:R0:W-:Y:S04]  /*5b70*/  STS.U8 [R168+UR13+0x4800], R183 ;  /* 0x004800b7a8007988 */ /* 0x0001e8000800000d */
[----:B------:R0:W-:Y:S04]  /*5b80*/  STS.U8 [R168+UR13+0x4c00], R185 ;  /* 0x004c00b9a8007988 */ /* 0x0001e8000800000d */
[----:B------:R0:W-:Y:S04]  /*5b90*/  STS.U8 [R168+UR13+0x5000], R187 ;  /* 0x005000bba8007988 */ /* 0x0001e8000800000d */
[----:B------:R0:W-:Y:S04]  /*5ba0*/  STS.U8 [R168+UR13+0x5400], R189 ;  /* 0x005400bda8007988 */ /* 0x0001e8000800000d */
[----:B---3--:R0:W-:Y:S04]  /*5bb0*/  STS.U8 [R168+UR13+0x5800], R191 ;  /* 0x005800bfa8007988 */ /* 0x0081e8000800000d */
[----:B-----5:R0:W-:Y:S04]  /*5bc0*/  STS.U8 [R168+UR13+0x5c00], R193 ;  /* 0x005c00c1a8007988 */ /* 0x0201e8000800000d */
        /* <DEDUP_REMOVED lines=24> */
[----:B------:R-:W-:Y:S01]  /*5d50*/  ULEA UR10, UR15, UR13, 0x3 ;  /* 0x0000000d0f0a7291 */ /* 0x000fe2000f8e18ff */
[----:B------:R-:W-:-:S03]  /*5d60*/  UMOV UR4, UR5 ;  /* 0x0000000500047c82 */ /* 0x000fc60008000000 */
[----:B------:R-:W-:Y:S01]  /*5d70*/  UIADD3 UR10, UPT, UPT, UR10, 0x8000, URZ ;  /* 0x000080000a0a7890 */ /* 0x000fe2000fffe0ff */
        /* <DEDUP_REMOVED lines=32> */
[----:B------:R1:W-:Y:S06]  /*5f80*/  MEMBAR.ALL.CTA ;  /* 0x0000000000007992 */ /* 0x0003ec0000008000 */
[----:B-1----:R-:W1:Y:S02]  /*5f90*/  FENCE.VIEW.ASYNC.S ;  /* 0x00000000000073c6 */ /* 0x002e640000000000 */
[----:B-1----:R-:W-:Y:S06]  /*5fa0*/  BAR.SYNC.DEFER_BLOCKING 0x0 ;  /* 0x0000000000007b1d */ /* 0x002fec0000010000 */
[----:B------:R-:W-:Y:S05]  /*5fb0*/  @P0 BRA `(.L_x_9) ;  /* 0x0000000000380947 */ /* 0x000fea0003800000 */
[----:B------:R-:W-:Y:S01]  /*5fc0*/  UMOV UR20, UR6 ;  /* 0x0000000600147c82 */ /* 0x000fe20008000000 */
[----:B------:R-:W-:Y:S01]  /*5fd0*/  UMOV UR21, 0x40004040 ;  /* 0x4000404000157882 */ /* 0x000fe20000000000 */
[----:B------:R-:W-:Y:S01]  /*5fe0*/  UMOV UR22, UR8 ;  /* 0x0000000800167c82 */ /* 0x000fe20008000000 */
[----:B------:R-:W-:Y:S01]  /*5ff0*/  UMOV UR23, 0x80004020 ;  /* 0x8000402000177882 */ /* 0x000fe20000000000 */
[----:B------:R-:W-:Y:S01]  /*6000*/  UMOV UR24, 0x0 ;  /* 0x0000000000187882 */ /* 0x000fe20000000000 */
[----:B------:R-:W-:Y:S01]  /*6010*/  UMOV UR25, 0x8208010 ;  /* 0x0820801000197882 */ /* 0x000fe20000000000 */
[----:B------:R-:W-:Y:S01]  /*6020*/  UMOV UR11, URZ ;  /* 0x000000ff000b7c82 */ /* 0x000fe20008000000 */
[----:B------:R-:W-:Y:S01]  /*6030*/  UMOV UR28, 0x0 ;  /* 0x00000000001c7882 */ /* 0x000fe20000000000 */
[----:B------:R-:W-:Y:S01]  /*6040*/  UMOV UR29, 0x8208010 ;  /* 0x08208010001d7882 */ /* 0x000fe20000000000 */
[----:B------:R1:W-:Y:S01]  /*6050*/  UTCQMMA gdesc[UR20], gdesc[UR22], tmem[UR12], tmem[UR24], idesc[UR25], UPT ;  /* 0x00ff1816140075ea */ /* 0x0003e2000b80030c */
[----:B------:R-:W-:Y:S01]  /*6060*/  UMOV UR5, UR10 ;  /* 0x0000000a00057c82 */ /* 0x000fe20008000000 */
[----:B------:R1:W-:Y:S01]  /*6070*/  UTCQMMA gdesc[UR16], gdesc[UR18], tmem[UR12], tmem[UR28], idesc[UR29], UPT ;  /* 0x00ff1c12100075ea */ /* 0x0003e2000b80030c */
[----:B------:R1:W-:Y:S01]  /*6080*/  UTCBAR [UR5], URZ ;  /* 0x000000ff050073e9 */ /* 0x0003e200080000ff */
[----:B------:R-:W-:-:S02]  /*6090*/  NOP ;  /* 0x0000000000007918 */ /* 0x000fc40000000000 */
.L_x_9:
[----:B------:R-:W-:Y:S01]  /*60a0*/  VIADD R177, R177, 0xffffffff ;  /* 0xffffffffb1b17836 */ /* 0x000fe20000000000 */
[----:B------:R-:W-:Y:S01]  /*60b0*/  UIADD3 UR15, UPT, UPT, UR15, 0x1, URZ ;  /* 0x000000010f0f7890 */ /* 0x000fe2000fffe0ff */
[----:B------:R-:W-:Y:S02]  /*60c0*/  IMAD.U32 R126, RZ, RZ, UR4 ;  /* 0x00000004ff7e7e24 */ /* 0x000fe4000f8e00ff */
[----:B------:R-:W-:Y:S01]  /*60d0*/  VIADD R174, R174, 0xffffffc0 ;  /* 0xffffffc0aeae7836 */ /* 0x000fe20000000000 */
[----:B------:R-:W-:Y:S01]  /*60e0*/  ISETP.NE.U32.AND P3, PT, R177, RZ, PT ;  /* 0x000000ffb100720c */ /* 0x000fe20003f65070 */
[----:B------:R-:W-:-:S04]  /*60f0*/  UISETP.GT.AND UP0, UPT, UR15, 0x1, UPT ;  /* 0x000000010f00788c */ /* 0x000fc8000bf04270 */
[----:B-1----:R-:W-:Y:S02]  /*6100*/  USEL UR5, URZ, 0x1, !UP0 ;  /* 0x00000001ff057887 */ /* 0x002fe4000c000000 */
[----:B------:R-:W-:Y:S02]  /*6110*/  USEL UR15, UR15, URZ, !UP0 ;  /* 0x000000ff0f0f7287 */ /* 0x000fe4000c000000 */
[----:B------:R-:W-:-:S04]  /*6120*/  ULOP3.LUT UR5, UR4, UR5, URZ, 0x3c, !UPT ;  /* 0x0000000504057292 */ /* 0x000fc8000f8e3cff */
[----:B------:R-:W-:Y:S08]  /*6130*/  @P3 BRA `(.L_x_10) ;  /* 0xffffffe400883947 */ /* 0x000ff0000383ffff */
.L_x_7:
[----:B------:R-:W-:Y:S02]  /*6140*/  ISETP.GE.AND P0, PT, R4, 0x40, PT ;  /* 0x000000400400780c */ /* 0x000fe40003f06270 */
[----:B------:R-:W-:Y:S02]  /*6150*/  LOP3.LUT R81, R69, 0x80, RZ, 0xc0, !PT ;  /* 0x0000008045517812 */ /* 0x000fe400078ec0ff */
[C---:B------:R-:W-:Y:S02]  /*6160*/  LOP3.LUT R70, R2.reuse, R3, RZ, 0xfc, !PT ;  /* 0x0000000302467212 */ /* 0x040fe400078efcff */
[C-C-:B------:R-:W-:Y:S02]  /*6170*/  LOP3.LUT R71, R2.reuse, 0x3e, R3.reuse, 0xfe, !PT ;  /* 0x0000003e02477812 */ /* 0x140fe400078efe03 */
[C-C-:B------:R-:W-:Y:S02]  /*6180*/  LOP3.LUT R72, R2.reuse, 0x3c, R3.reuse, 0xfe, !PT ;  /* 0x0000003c02487812 */ /* 0x140fe400078efe03 */
[----:B------:R-:W-:-:S02]  /*6190*/  LOP3.LUT R73, R2, 0x3a, R3, 0xfe, !PT ;  /* 0x0000003a02497812 */ /* 0x000fc400078efe03 */
[C-C-:B------:R-:W-:Y:S02]  /*61a0*/  LOP3.LUT R74, R2.reuse, 0x38, R3.reuse, 0xfe, !PT ;  /* 0x00000038024a7812 */ /* 0x140fe400078efe03 */
[C-C-:B------:R-:W-:Y:S02]  /*61b0*/  LOP3.LUT R75, R2.reuse, 0x36, R3.reuse, 0xfe, !PT ;  /* 0x00000036024b7812 */ /* 0x140fe400078efe03 */
[C-C-:B------:R-:W-:Y:S02]  /*61c0*/  LOP3.LUT R76, R2.reuse, 0x34, R3.reuse, 0xfe, !PT ;  /* 0x00000034024c7812 */ /* 0x140fe400078efe03 */
[C-C-:B------:R-:W-:Y:S02]  /*61d0*/  LOP3.LUT R77, R2.reuse, 0x32, R3.reuse, 0xfe, !PT ;  /* 0x00000032024d7812 */ /* 0x140fe400078efe03 */
[C-C-:B------:R-:W-:Y:S02]  /*61e0*/  LOP3.LUT R78, R2.reuse, 0x30, R3.reuse, 0xfe, !PT ;  /* 0x00000030024e7812 */ /* 0x140fe400078efe03 */
[----:B------:R-:W-:-:S02]  /*61f0*/  LOP3.LUT R79, R2, 0x2e, R3, 0xfe, !PT ;  /* 0x0000002e024f7812 */ /* 0x000fc400078efe03 */
[----:B------:R-:W-:Y:S01]  /*6200*/  LOP3.LUT R80, R2, 0x2c, R3, 0xfe, !PT ;  /* 0x0000002c02507812 */ /* 0x000fe200078efe03 */
[----:B------:R-:W-:Y:S06]  /*6210*/  @!P0 BRA `(.L_x_11) ;  /* 0x0000000000108947 */ /* 0x000fec0003800000 */
[----:B------:R-:W-:-:S06]  /*6220*/  USHF.L.U32 UR4, UR4, 0x1f, URZ ;  /* 0x0000001f04047899 */ /* 0x000fcc00080006ff */
[----:B------:R-:W-:-:S04]  /*6230*/  IMAD.U32 R4, RZ, RZ, UR4 ;  /* 0x00000004ff047e24 */ /* 0x000fc8000f8e00ff */
[----:B------:R-:W1:Y:S02]  /*6240*/  SYNCS.PHASECHK.TRANS64.TRYWAIT P0, [UR10], R4 ;  /* 0x00000004ff0075a7 */ /* 0x000e64000800110a */
[----:B-1----:R-:W-:Y:S05]  /*6250*/  @!P0 BRA `(.L_x_12) ;  /* 0x0000002800c08947 */ /* 0x002fea0003800000 */
.L_x_11:
[----:B------:R-:W-:Y:S01]  /*6260*/  BAR.SYNC.DEFER_BLOCKING 0x0 ;  /* 0x0000000000007b1d */ /* 0x000fe20000010000 */
[C-C-:B------:R-:W-:Y:S02]  /*6270*/  LOP3.LUT R82, R2.reuse, 0x2a, R3.reuse, 0xfe, !PT ;  /* 0x0000002a02527812 */ /* 0x140fe400078efe03 */
[C-C-:B------:R-:W-:Y:S02]  /*6280*/  LOP3.LUT R84, R2.reuse, 0x28, R3.reuse, 0xfe, !PT ;  /* 0x0000002802547812 */ /* 0x140fe400078efe03 */
[C-C-:B------:R-:W-:Y:S01]  /*6290*/  LOP3.LUT R86, R2.reuse, 0x26, R3.reuse, 0xfe, !PT ;  /* 0x0000002602567812 */ /* 0x140fe200078efe03 */
[----:B------:R-:W1:Y:S01]  /*62a0*/  LDCU.128 UR8, c[0x0][0x390] ;  /* 0x00007200ff0877ac */ /* 0x000e620008000c00 */
[C-C-:B------:R-:W-:Y:S02]  /*62b0*/  LOP3.LUT R88, R2.reuse, 0x24, R3.reuse, 0xfe, !PT ;  /* 0x0000002402587812 */ /* 0x140fe400078efe03 */
[C-C-:B------:R-:W-:Y:S01]  /*62c0*/  LOP3.LUT R90, R2.reuse, 0x22, R3.reuse, 0xfe, !PT ;  /* 0x00000022025a7812 */ /* 0x140fe200078efe03 */
[----:B------:R-:W2:Y:S01]  /*62d0*/  LDCU UR4, c[0x0][0x3b4] ;  /* 0x00007680ff0477ac */ /* 0x000ea20008000800 */
[----:B------:R-:W-:-:S02]  /*62e0*/  LOP3.LUT R92, R2, 0x20, R3, 0xfe, !PT ;  /* 0x00000020025c7812 */ /* 0x000fc400078efe03 */
[C-C-:B------:R-:W-:Y:S02]  /*62f0*/  LOP3.LUT R94, R2.reuse, 0x1e, R3.reuse, 0xfe, !PT ;  /* 0x0000001e025e7812 */ /* 0x140fe400078efe03 */
[C-C-:B------:R-:W-:Y:S02]  /*6300*/  LOP3.LUT R96, R2.reuse, 0x1c, R3.reuse, 0xfe, !PT ;  /* 0x0000001c02607812 */ /* 0x140fe400078efe03 */
[C-C-:B------:R-:W-:Y:S02]  /*6310*/  LOP3.LUT R98, R2.reuse, 0x1a, R3.reuse, 0xfe, !PT ;  /* 0x0000001a02627812 */ /* 0x140fe400078efe03 */
[C-C-:B------:R-:W-:Y:S02]  /*6320*/  LOP3.LUT R100, R2.reuse, 0x18, R3.reuse, 0xfe, !PT ;  /* 0x0000001802647812 */ /* 0x140fe400078efe03 */
[C-C-:B------:R-:W-:Y:S02]  /*6330*/  LOP3.LUT R102, R2.reuse, 0x16, R3.reuse, 0xfe, !PT ;  /* 0x0000001602667812 */ /* 0x140fe400078efe03 */
[C-C-:B------:R-:W-:Y:S01]  /*6340*/  LOP3.LUT R104, R2.reuse, 0x14, R3.reuse, 0xfe, !PT ;  /* 0x0000001402687812 */ /* 0x140fe200078efe03 */
[----:B------:R-:W3:Y:S02]  /*6350*/  @!P2 SYNCS.CCTL.IV [UR13+0x8000] ;  /* 0x00800000ff00a9b1 */ /* 0x000ee4000800000d */
[----:B---3--:R-:W-:Y:S01]  /*6360*/  BAR.SYNC.DEFER_BLOCKING 0x0 ;  /* 0x0000000000007b1d */ /* 0x008fe20000010000 */
[----:B------:R-:W-:-:S02]  /*6370*/  LOP3.LUT R106, R2, 0x12, R3, 0xfe, !PT ;  /* 0x00000012026a7812 */ /* 0x000fc400078efe03 */
[C-C-:B------:R-:W-:Y:S02]  /*6380*/  LOP3.LUT R108, R2.reuse, 0x10, R3.reuse, 0xfe, !PT ;  /* 0x00000010026c7812 */ /* 0x140fe400078efe03 */
[C-C-:B------:R-:W-:Y:S02]  /*6390*/  LOP3.LUT R110, R2.reuse, 0xe, R3.reuse, 0xfe, !PT ;  /* 0x0000000e026e7812 */ /* 0x140fe400078efe03 */
[C-C-:B------:R-:W-:Y:S01]  /*63a0*/  LOP3.LUT R112, R2.reuse, 0xc, R3.reuse, 0xfe, !PT ;  /* 0x0000000c02707812 */ /* 0x140fe200078efe03 */
[----:B------:R-:W3:Y:S01]  /*63b0*/  LDTM.x64 R4, tmem[UR14] ;  /* 0x0000000e000479ee */ /* 0x000ee20008340000 */
[C-C-:B------:R-:W-:Y:S02]  /*63c0*/  LOP3.LUT R114, R2.reuse, 0xa, R3.reuse, 0xfe, !PT ;  /* 0x0000000a02727812 */ /* 0x140fe400078efe03 */
[C-C-:B------:R-:W-:Y:S02]  /*63d0*/  LOP3.LUT R116, R2.reuse, 0x8, R3.reuse, 0xfe, !PT ;  /* 0x0000000802747812 */ /* 0x140fe400078efe03 */
[----:B------:R-:W-:-:S02]  /*63e0*/  LOP3.LUT R118, R2, 0x6, R3, 0xfe, !PT ;  /* 0x0000000602767812 */ /* 0x000fc400078efe03 */
[C-C-:B------:R-:W-:Y:S02]  /*63f0*/  LOP3.LUT R120, R2.reuse, 0x4, R3.reuse, 0xfe, !PT ;  /* 0x0000000402787812 */ /* 0x140fe400078efe03 */
[----:B------:R-:W-:Y:S02]  /*6400*/  LOP3.LUT R122, R2, 0x2, R3, 0xfe, !PT ;  /* 0x00000002027a7812 */ /* 0x000fe400078efe03 */
[----:B------:R-:W-:Y:S02]  /*6410*/  LEA R81, R81, UR13, 0x5 ;  /* 0x0000000d51517c11 */ /* 0x000fe4000f8e28ff */
[----:B-1----:R-:W-:-:S03]  /*6420*/  ISETP.GE.AND P0, PT, R0, UR10, PT ;  /* 0x0000000a00007c0c */ /* 0x002fc6000bf06270 */
[----:B------:R-:W-:Y:S01]  /*6430*/  IMAD R68, R68, 0x10, R81 ;  /* 0x0000001044447824 */ /* 0x000fe200078e0251 */
[----:B------:R-:W1:Y:S01]  /*6440*/  @!P2 SYNCS.CCTL.IV [UR13+0x8008] ;  /* 0x00800800ff00a9b1 */ /* 0x000e62000800000d */
[----:B------:R-:W-:Y:S01]  /*6450*/  NOP ;  /* 0x0000000000007918 */ /* 0x000fe20000000000 */
[----:B------:R-:W-:Y:S02]  /*6460*/  ISETP.LT.AND P2, PT, R70, UR11, !P0 ;  /* 0x0000000b46007c0c */ /* 0x000fe4000c741270 */
[----:B---3--:R-:W-:Y:S02]  /*6470*/  F2FP.SATFINITE.E4M3.F32.PACK_AB_MERGE_C R12, R13, R12, RZ ;  /* 0x0000000c0d0c723e */ /* 0x008fe400048070ff */
[----:B------:R-:W-:Y:S02]  /*6480*/  F2FP.SATFINITE.E4M3.F32.PACK_AB_MERGE_C R14, R15, R14, RZ ;  /* 0x0000000e0f0e723e */ /* 0x000fe400048070ff */
[----:B------:R-:W-:Y:S02]  /*6490*/  F2FP.SATFINITE.E4M3.F32.PACK_AB_MERGE_C R16, R17, R16, RZ ;  /* 0x000000101110723e */ /* 0x000fe400048070ff */
[----:B------:R-:W-:-:S02]  /*64a0*/  F2FP.SATFINITE.E4M3.F32.PACK_AB_MERGE_C R20, R21, R20, RZ ;  /* 0x000000141514723e */ /* 0x000fc400048070ff */
[----:B------:R-:W-:Y:S02]  /*64b0*/  F2FP.SATFINITE.E4M3.F32.PACK_AB_MERGE_C R22, R23, R22, RZ ;  /* 0x000000161716723e */ /* 0x000fe400048070ff */
[----:B------:R-:W-:Y:S02]  /*64c0*/  F2FP.SATFINITE.E4M3.F32.PACK_AB_MERGE_C R24, R25, R24, RZ ;  /* 0x000000181918723e */ /* 0x000fe400048070ff */
[----:B------:R-:W-:Y:S02]  /*64d0*/  F2FP.SATFINITE.E4M3.F32.PACK_AB_MERGE_C R4, R5, R4, RZ ;  /* 0x000000040504723e */ /* 0x000fe400048070ff */
[----:B------:R-:W-:Y:S02]  /*64e0*/  F2FP.SATFINITE.E4M3.F32.PACK_AB_MERGE_C R6, R7, R6, RZ ;  /* 0x000000060706723e */ /* 0x000fe400048070ff */
[----:B------:R-:W-:Y:S02]  /*64f0*/  F2FP.SATFINITE.E4M3.F32.PACK_AB_MERGE_C R8, R9, R8, RZ ;  /* 0x000000080908723e */ /* 0x000fe400048070ff */
[----:B------:R-:W-:-:S02]  /*6500*/  F2FP.SATFINITE.E4M3.F32.PACK_AB_MERGE_C R32, R33, R32, RZ ;  /* 0x000000202120723e */ /* 0x000fc400048070ff */
[----:B------:R-:W-:Y:S02]  /*6510*/  F2FP.SATFINITE.E4M3.F32.PACK_AB_MERGE_C R34, R35, R34, RZ ;  /* 0x000000222322723e */ /* 0x000fe400048070ff */
[----:B------:R-:W-:Y:S02]  /*6520*/  F2FP.SATFINITE.E4M3.F32.PACK_AB_MERGE_C R36, R37, R36, RZ ;  /* 0x000000242524723e */ /* 0x000fe400048070ff */
[----:B------:R-:W-:Y:S02]  /*6530*/  LOP3.LUT R12, R12, 0xffff, RZ, 0xc0, !PT ;  /* 0x0000ffff0c0c7812 */ /* 0x000fe400078ec0ff */
[----:B------:R-:W-:Y:S02]  /*6540*/  LOP3.LUT R23, R14, 0xffff, RZ, 0xc0, !PT ;  /* 0x0000ffff0e177812 */ /* 0x000fe400078ec0ff */
[----:B------:R-:W-:Y:S02]  /*6550*/  LOP3.LUT R33, R16, 0xffff, RZ, 0xc0, !PT ;  /* 0x0000ffff10217812 */ /* 0x000fe400078ec0ff */
[----:B------:R-:W-:-:S02]  /*6560*/  LOP3.LUT R20, R20, 0xffff, RZ, 0xc0, !PT ;  /* 0x0000ffff14147812 */ /* 0x000fc400078ec0ff */
[----:B------:R-:W-:Y:S02]  /*6570*/  LOP3.LUT R35, R22, 0xffff, RZ, 0xc0, !PT ;  /* 0x0000ffff16237812 */ /* 0x000fe400078ec0ff */
[----:B------:R-:W-:Y:S02]  /*6580*/  LOP3.LUT R37, R24, 0xffff, RZ, 0xc0, !PT ;  /* 0x0000ffff18257812 */ /* 0x000fe400078ec0ff */
[----:B------:R-:W-:Y:S02]  /*6590*/  F2FP.SATFINITE.E4M3.F32.PACK_AB_MERGE_C R44, R45, R44, RZ ;  /* 0x0000002c2d2c723e */ /* 0x000fe400048070ff */
[----:B------:R-:W-:Y:S02]  /*65a0*/  F2FP.SATFINITE.E4M3.F32.PACK_AB_MERGE_C R46, R47, R46, RZ ;  /* 0x0000002e2f2e723e */ /* 0x000fe400048070ff */
[----:B------:R-:W-:Y:S02]  /*65b0*/  F2FP.SATFINITE.E4M3.F32.PACK_AB_MERGE_C R48, R49, R48, RZ ;  /* 0x000000303130723e */ /* 0x000fe400048070ff */
[----:B------:R-:W-:-:S02]  /*65c0*/  F2FP.SATFINITE.E4M3.F32.PACK_AB_MERGE_C R52, R53, R52, RZ ;  /* 0x000000343534723e */ /* 0x000fc400048070ff */
[----:B------:R-:W-:Y:S02]  /*65d0*/  F2FP.SATFINITE.E4M3.F32.PACK_AB_MERGE_C R54, R55, R54, RZ ;  /* 0x000000363736723e */ /* 0x000fe400048070ff */
[----:B------:R-:W-:Y:S02]  /*65e0*/  F2FP.SATFINITE.E4M3.F32.PACK_AB_MERGE_C R56, R57, R56, RZ ;  /* 0x000000383938723e */ /* 0x000fe400048070ff */
[----:B------:R-:W-:Y:S02]  /*65f0*/  F2FP.SATFINITE.E4M3.F32.PACK_AB_MERGE_C R18, R19, R18, RZ ;  /* 0x000000121312723e */ /* 0x000fe400048070ff */
[----:B------:R-:W-:Y:S02]  /*6600*/  LOP3.LUT R19, R4, 0xffff, RZ, 0xc0, !PT ;  /* 0x0000ffff04137812 */ /* 0x000fe400078ec0ff */
[----:B------:R-:W-:Y:S02]  /*6610*/  LOP3.LUT R124, R6, 0xffff, RZ, 0xc0, !PT ;  /* 0x0000ffff067c7812 */ /* 0x000fe400078ec0ff */
[----:B------:R-:W-:-:S02]  /*6620*/  LOP3.LUT R21, R8, 0xffff, RZ, 0xc0, !PT ;  /* 0x0000ffff08157812 */ /* 0x000fc400078ec0ff */
[----:B------:R-:W-:Y:S02]  /*6630*/  F2FP.SATFINITE.E4M3.F32.PACK_AB_MERGE_C R28, R29, R28, RZ ;  /* 0x0000001c1d1c723e */ /* 0x000fe400048070ff */
[----:B------:R-:W-:Y:S02]  /*6640*/  F2FP.SATFINITE.E4M3.F32.PACK_AB_MERGE_C R30, R31, R30, RZ ;  /* 0x0000001e1f1e723e */ /* 0x000fe400048070ff */
[----:B------:R-:W-:Y:S02]  /*6650*/  F2FP.SATFINITE.E4M3.F32.PACK_AB_MERGE_C R38, R39, R38, RZ ;  /* 0x000000262726723e */ /* 0x000fe400048070ff */
[----:B------:R-:W-:Y:S02]  /*6660*/  F2FP.SATFINITE.E4M3.F32.PACK_AB_MERGE_C R40, R41, R40, RZ ;  /* 0x000000282928723e */ /* 0x000fe400048070ff */
[----:B------:R-:W-:Y:S02]  /*6670*/  F2FP.SATFINITE.E4M3.F32.PACK_AB_MERGE_C R50, R51, R50, RZ ;  /* 0x000000323332723e */ /* 0x000fe400048070ff */
[----:B------:R-:W-:-:S02]  /*6680*/  PRMT R4, R33, 0x3340, R0 ;  /* 0x0000334021047816 */ /* 0x000fc40000000000 */
[----:B------:R-:W-:Y:S02]  /*6690*/  PRMT R6, R37, 0x3340, R0 ;  /* 0x0000334025067816 */ /* 0x000fe40000000000 */
[----:B------:R-:W-:Y:S02]  /*66a0*/  PRMT R5, R12, 0x3340, R23 ;  /* 0x000033400c057816 */ /* 0x000fe40000000017 */
[----:B------:R-:W-:Y:S02]  /*66b0*/  PRMT R7, R20, 0x3340, R35 ;  /* 0x0000334014077816 */ /* 0x000fe40000000023 */
[----:B------:R-:W-:Y:S02]  /*66c0*/  LOP3.LUT R44, R44, 0xffff, RZ, 0xc0, !PT ;  /* 0x0000ffff2c2c7812 */ /* 0x000fe400078ec0ff */
[----:B------:R-:W-:Y:S02]  /*66d0*/  LOP3.LUT R47, R46, 0xffff, RZ, 0xc0, !PT ;  /* 0x0000ffff2e2f7812 */ /* 0x000fe400078ec0ff */
[----:B------:R-:W-:-:S02]  /*66e0*/  LOP3.LUT R49, R48, 0xffff, RZ, 0xc0, !PT ;  /* 0x0000ffff30317812 */ /* 0x000fc400078ec0ff */
[----:B------:R-:W-:Y:S02]  /*66f0*/  LOP3.LUT R52, R52, 0xffff, RZ, 0xc0, !PT ;  /* 0x0000ffff34347812 */ /* 0x000fe400078ec0ff */
[----:B------:R-:W-:Y:S02]  /*6700*/  LOP3.LUT R51, R54, 0xffff, RZ, 0xc0, !PT ;  /* 0x0000ffff36337812 */ /* 0x000fe400078ec0ff */
[----:B------:R-:W-:Y:S02]  /*6710*/  LOP3.LUT R53, R56, 0xffff, RZ, 0xc0, !PT ;  /* 0x0000ffff38357812 */ /* 0x000fe400078ec0ff */
[----:B------:R-:W-:Y:S02]  /*6720*/  F2FP.SATFINITE.E4M3.F32.PACK_AB_MERGE_C R10, R11, R10, RZ ;  /* 0x0000000a0b0a723e */ /* 0x000fe400048070ff */
[----:B------:R-:W-:Y:S02]  /*6730*/  F2FP.SATFINITE.E4M3.F32.PACK_AB_MERGE_C R42, R43, R42, RZ ;  /* 0x0000002a2b2a723e */ /* 0x000fe400048070ff */
[----:B------:R-:W-:-:S02]  /*6740*/  PRMT R2, R21, 0x3340, R0 ;  /* 0x0000334015027816 */ /* 0x000fc40000000000 */
[----:B------:R-:W-:Y:S02]  /*6750*/  PRMT R3, R19, 0x3340, R124 ;  /* 0x0000334013037816 */ /* 0x000fe4000000007c */
[----:B------:R-:W-:Y:S02]  /*6760*/  LOP3.LUT R28, R28, 0xffff, RZ, 0xc0, !PT ;  /* 0x0000ffff1c1c7812 */ /* 0x000fe400078ec0ff */
[----:B------:R-:W-:Y:S02]  /*6770*/  LOP3.LUT R39, R30, 0xffff, RZ, 0xc0, !PT ;  /* 0x0000ffff1e277812 */ /* 0x000fe400078ec0ff */
[----:B------:R-:W-:Y:S02]  /*6780*/  LOP3.LUT R41, R32, 0xffff, RZ, 0xc0, !PT ;  /* 0x0000ffff20297812 */ /* 0x000fe400078ec0ff */
[----:B------:R-:W-:Y:S02]  /*6790*/  PRMT R11, R5, 0x5410, R4 ;  /* 0x00005410050b7816 */ /* 0x000fe40000000004 */
[----:B------:R-:W-:-:S02]  /*67a0*/  PRMT R13, R7, 0x5410, R6 ;  /* 0x00005410070d7816 */ /* 0x000fc40000000006 */
[----:B------:R-:W-:Y:S02]  /*67b0*/  LOP3.LUT R36, R36, 0xffff, RZ, 0xc0, !PT ;  /* 0x0000ffff24247812 */ /* 0x000fe400078ec0ff */
[----:B------:R-:W-:Y:S02]  /*67c0*/  LOP3.LUT R43, R38, 0xffff, RZ, 0xc0, !PT ;  /* 0x0000ffff262b7812 */ /* 0x000fe400078ec0ff */
[----:B------:R-:W-:Y:S02]  /*67d0*/  LOP3.LUT R45, R40, 0xffff, RZ, 0xc0, !PT ;  /* 0x0000ffff282d7812 */ /* 0x000fe400078ec0ff */
[----:B------:R-:W-:Y:S02]  /*67e0*/  F2FP.SATFINITE.E4M3.F32.PACK_AB_MERGE_C R60, R61, R60, RZ ;  /* 0x0000003c3d3c723e */ /* 0x000fe400048070ff */
[----:B------:R-:W-:Y:S02]  /*67f0*/  F2FP.SATFINITE.E4M3.F32.PACK_AB_MERGE_C R62, R63, R62, RZ ;  /* 0x0000003e3f3e723e */ /* 0x000fe400048070ff */
[----:B------:R-:W-:-:S02]  /*6800*/  F2FP.SATFINITE.E4M3.F32.PACK_AB_MERGE_C R64, R65, R64, RZ ;  /* 0x000000404140723e */ /* 0x000fc400048070ff */
[--C-:B------:R-:W-:Y:S02]  /*6810*/  PRMT R4, R49, 0x3340, R0.reuse ;  /* 0x0000334031047816 */ /* 0x100fe40000000000 */
[----:B------:R-:W-:Y:S02]  /*6820*/  PRMT R6, R53, 0x3340, R0 ;  /* 0x0000334035067816 */ /* 0x000fe40000000000 */
[----:B------:R-:W-:Y:S02]  /*6830*/  PRMT R5, R44, 0x3340, R47 ;  /* 0x000033402c057816 */ /* 0x000fe4000000002f */
[----:B------:R-:W-:Y:S02]  /*6840*/  PRMT R7, R52, 0x3340, R51 ;  /* 0x0000334034077816 */ /* 0x000fe40000000033 */
[----:B------:R-:W-:Y:S02]  /*6850*/  PRMT R9, R3, 0x5410, R2 ;  /* 0x0000541003097816 */ /* 0x000fe40000000002 */
[----:B------:R-:W-:-:S02]  /*6860*/  F2FP.SATFINITE.E4M3.F32.PACK_AB_MERGE_C R26, R27, R26, RZ ;  /* 0x0000001a1b1a723e */ /* 0x000fc400048070ff */
[--C-:B------:R-:W-:Y:S02]  /*6870*/  PRMT R8, R41, 0x3340, R0.reuse ;  /* 0x0000334029087816 */ /* 0x100fe40000000000 */
[----:B------:R-:W-:Y:S02]  /*6880*/  PRMT R15, R28, 0x3340, R39 ;  /* 0x000033401c0f7816 */ /* 0x000fe40000000027 */
[----:B------:R-:W-:Y:S02]  /*6890*/  PRMT R2, R45, 0x3340, R0 ;  /* 0x000033402d027816 */ /* 0x000fe40000000000 */
[----:B------:R-:W-:Y:S02]  /*68a0*/  PRMT R3, R36, 0x3340, R43 ;  /* 0x0000334024037816 */ /* 0x000fe4000000002b */
[----:B------:R-:W-:Y:S02]  /*68b0*/  LOP3.LUT R60, R60, 0xffff, RZ, 0xc0, !PT ;  /* 0x0000ffff3c3c7812 */ /* 0x000fe400078ec0ff */
[----:B------:R-:W-:-:S02]  /*68c0*/  LOP3.LUT R55, R62, 0xffff, RZ, 0xc0, !PT ;  /* 0x0000ffff3e377812 */ /* 0x000fc400078ec0ff */
[----:B------:R-:W-:Y:S02]  /*68d0*/  LOP3.LUT R57, R64, 0xffff, RZ, 0xc0, !PT ;  /* 0x0000ffff40397812 */ /* 0x000fe400078ec0ff */
[----:B------:R-:W-:Y:S02]  /*68e0*/  PRMT R27, R5, 0x5410, R4 ;  /* 0x00005410051b7816 */ /* 0x000fe40000000004 */
[----:B------:R-:W-:Y:S02]  /*68f0*/  PRMT R29, R7, 0x5410, R6 ;  /* 0x00005410071d7816 */ /* 0x000fe40000000006 */
[----:B------:R-:W-:Y:S02]  /*6900*/  SHF.R.U32.HI R4, RZ, 0x8, R21 ;  /* 0x00000008ff047819 */ /* 0x000fe40000011615 */
[----:B------:R-:W-:Y:S02]  /*6910*/  SHF.R.U32.HI R5, RZ, 0x8, R12 ;  /* 0x00000008ff057819 */ /* 0x000fe4000001160c */
[----:B------:R-:W-:-:S02]  /*6920*/  SHF.R.U32.HI R6, RZ, 0x8, R23 ;  /* 0x00000008ff067819 */ /* 0x000fc40000011617 */
[----:B------:R-:W-:Y:S02]  /*6930*/  SHF.R.U32.HI R7, RZ, 0x8, R33 ;  /* 0x00000008ff077819 */ /* 0x000fe40000011621 */
[----:B------:R-:W-:Y:S02]  /*6940*/  PRMT R15, R15, 0x5410, R8 ;  /* 0x000054100f0f7816 */ /* 0x000fe40000000008 */
[----:B------:R-:W-:Y:S02]  /*6950*/  PRMT R25, R3, 0x5410, R2 ;  /* 0x0000541003197816 */ /* 0x000fe40000000002 */
[----:B------:R-:W-:Y:S02]  /*6960*/  PRMT R8, R57, 0x3340, R0 ;  /* 0x0000334039087816 */ /* 0x000fe40000000000 */
[----:B------:R-:W-:Y:S02]  /*6970*/  PRMT R17, R60, 0x3340, R55 ;  /* 0x000033403c117816 */ /* 0x000fe40000000037 */
[----:B------:R-:W-:-:S02]  /*6980*/  SHF.R.U32.HI R2, RZ, 0x8, R19 ;  /* 0x00000008ff027819 */ /* 0x000fc40000011613 */
[----:B------:R-:W-:Y:S02]  /*6990*/  SHF.R.U32.HI R3, RZ, 0x8, R124 ;  /* 0x00000008ff037819 */ /* 0x000fe4000001167c */
[----:B------:R-:W-:Y:S02]  /*69a0*/  LOP3.LUT R4, R4, 0xffff, RZ, 0xc0, !PT ;  /* 0x0000ffff04047812 */ /* 0x000fe400078ec0ff */
[----:B------:R-:W-:Y:S02]  /*69b0*/  LOP3.LUT R5, R5, 0xffff, RZ, 0xc0, !PT ;  /* 0x0000ffff05057812 */ /* 0x000fe400078ec0ff */
[----:B------:R-:W-:Y:S02]  /*69c0*/  LOP3.LUT R6, R6, 0xffff, RZ, 0xc0, !PT ;  /* 0x0000ffff06067812 */ /* 0x000fe400078ec0ff */
[----:B------:R-:W-:Y:S02]  /*69d0*/  LOP3.LUT R7, R7, 0xffff, RZ, 0xc0, !PT ;  /* 0x0000ffff07077812 */ /* 0x000fe400078ec0ff */
[----:B------:R-:W-:-:S02]  /*69e0*/  PRMT R31, R17, 0x5410, R8 ;  /* 0x00005410111f7816 */ /* 0x000fc40000000008 */
[----:B------:R-:W-:Y:S02]  /*69f0*/  LOP3.LUT R2, R2, 0xffff, RZ, 0xc0, !PT ;  /* 0x0000ffff02027812 */ /* 0x000fe400078ec0ff */
[----:B------:R-:W-:Y:S02]  /*6a00*/  LOP3.LUT R3, R3, 0xffff, RZ, 0xc0, !PT ;  /* 0x0000ffff03037812 */ /* 0x000fe400078ec0ff */
[----:B------:R-:W-:Y:S02]  /*6a10*/  PRMT R8, R4, 0x3340, R1 ;  /* 0x0000334004087816 */ /* 0x000fe40000000001 */
[----:B------:R-:W-:Y:S02]  /*6a20*/  PRMT R19, R5, 0x3340, R6 ;  /* 0x0000334005137816 */ /* 0x000fe40000000006 */
[----:B------:R-:W-:Y:S02]  /*6a30*/  PRMT R12, R7, 0x3340, R0 ;  /* 0x00003340070c7816 */ /* 0x000fe40000000000 */
[----:B------:R-:W-:-:S02]  /*6a40*/  SHF.R.U32.HI R4, RZ, 0x8, R37 ;  /* 0x00000008ff047819 */ /* 0x000fc40000011625 */
[----:B------:R-:W-:Y:S02]  /*6a50*/  SHF.R.U32.HI R5, RZ, 0x8, R28 ;  /* 0x00000008ff057819 */ /* 0x000fe4000001161c */
[----:B------:R-:W-:Y:S02]  /*6a60*/  SHF.R.U32.HI R6, RZ, 0x8, R39 ;  /* 0x00000008ff067819 */ /* 0x000fe40000011627 */
[----:B------:R-:W-:Y:S02]  /*6a70*/  SHF.R.U32.HI R7, RZ, 0x8, R41 ;  /* 0x00000008ff077819 */ /* 0x000fe40000011629 */
[----:B------:R-:W-:Y:S02]  /*6a80*/  PRMT R17, R2, 0x3340, R3 ;  /* 0x0000334002117816 */ /* 0x000fe40000000003 */
[----:B------:R-:W-:Y:S02]  /*6a90*/  SHF.R.U32.HI R2, RZ, 0x8, R20 ;  /* 0x00000008ff027819 */ /* 0x000fe40000011614 */
[----:B------:R-:W-:-:S02]  /*6aa0*/  SHF.R.U32.HI R3, RZ, 0x8, R35 ;  /* 0x00000008ff037819 */ /* 0x000fc40000011623 */
[----:B------:R-:W-:Y:S02]  /*6ab0*/  LOP3.LUT R4, R4, 0xffff, RZ, 0xc0, !PT ;  /* 0x0000ffff04047812 */ /* 0x000fe400078ec0ff */
[----:B------:R-:W-:Y:S02]  /*6ac0*/  LOP3.LUT R5, R5, 0xffff, RZ, 0xc0, !PT ;  /* 0x0000ffff05057812 */ /* 0x000fe400078ec0ff */
[----:B------:R-:W-:Y:S02]  /*6ad0*/  LOP3.LUT R6, R6, 0xffff, RZ, 0xc0, !PT ;  /* 0x0000ffff06067812 */ /* 0x000fe400078ec0ff */
[----:B------:R-:W-:Y:S02]  /*6ae0*/  LOP3.LUT R7, R7, 0xffff, RZ, 0xc0, !PT ;  /* 0x0000ffff07077812 */ /* 0x000fe400078ec0ff */
[----:B------:R-:W-:Y:S02]  /*6af0*/  LOP3.LUT R2, R2, 0xffff, RZ, 0xc0, !PT ;  /* 0x0000ffff02027812 */ /* 0x000fe400078ec0ff */
[----:B------:R-:W-:-:S02]  /*6b00*/  LOP3.LUT R3, R3, 0xffff, RZ, 0xc0, !PT ;  /* 0x0000ffff03037812 */ /* 0x000fc400078ec0ff */
[----:B------:R-:W-:Y:S02]  /*6b10*/  PRMT R14, R4, 0x3340, R1 ;  /* 0x00003340040e7816 */ /* 0x000fe40000000001 */
[----:B------:R-:W-:Y:S02]  /*6b20*/  PRMT R23, R5, 0x3340, R6 ;  /* 0x0000334005177816 */ /* 0x000fe40000000006 */
[----:B------:R-:W-:Y:S02]  /*6b30*/  PRMT R16, R7, 0x3340, R0 ;  /* 0x0000334007107816 */ /* 0x000fe40000000000 */
[----:B------:R-:W-:Y:S02]  /*6b40*/  SHF.R.U32.HI R4, RZ, 0x8, R45 ;  /* 0x00000008ff047819 */ /* 0x000fe4000001162d */
[----:B------:R-:W-:Y:S02]  /*6b50*/  SHF.R.U32.HI R5, RZ, 0x8, R44 ;  /* 0x00000008ff057819 */ /* 0x000fe4000001162c */
[----:B------:R-:W-:-:S02]  /*6b60*/  SHF.R.U32.HI R6, RZ, 0x8, R47 ;  /* 0x00000008ff067819 */ /* 0x000fc4000001162f */
[----:B------:R-:W-:Y:S02]  /*6b70*/  SHF.R.U32.HI R7, RZ, 0x8, R49 ;  /* 0x00000008ff077819 */ /* 0x000fe40000011631 */
[----:B------:R-:W-:Y:S02]  /*6b80*/  PRMT R21, R2, 0x3340, R3 ;  /* 0x0000334002157816 */ /* 0x000fe40000000003 */
[----:B------:R-:W-:Y:S02]  /*6b90*/  LOP3.LUT R4, R4, 0xffff, RZ, 0xc0, !PT ;  /* 0x0000ffff04047812 */ /* 0x000fe400078ec0ff */
[----:B------:R-:W-:Y:S02]  /*6ba0*/  LOP3.LUT R5, R5, 0xffff, RZ, 0xc0, !PT ;  /* 0x0000ffff05057812 */ /* 0x000fe400078ec0ff */
[----:B------:R-:W-:Y:S02]  /*6bb0*/  LOP3.LUT R6, R6, 0xffff, RZ, 0xc0, !PT ;  /* 0x0000ffff06067812 */ /* 0x000fe400078ec0ff */
[----:B------:R-:W-:-:S02]  /*6bc0*/  LOP3.LUT R7, R7, 0xffff, RZ, 0xc0, !PT ;  /* 0x0000ffff07077812 */ /* 0x000fc400078ec0ff */
[----:B------:R-:W-:Y:S02]  /*6bd0*/  PRMT R17, R17, 0x5410, R8 ;  /* 0x0000541011117816 */ /* 0x000fe40000000008 */
[----:B------:R-:W-:Y:S02]  /*6be0*/  LOP3.LUT R10, R10, 0xffff, RZ, 0xc0, !PT ;  /* 0x0000ffff0a0a7812 */ /* 0x000fe400078ec0ff */
[----:B------:R-:W-:Y:S02]  /*6bf0*/  LOP3.LUT R18, R18, 0xffff, RZ, 0xc0, !PT ;  /* 0x0000ffff12127812 */ /* 0x000fe400078ec0ff */
[----:B------:R-:W-:Y:S02]  /*6c00*/  PRMT R19, R19, 0x5410, R12 ;  /* 0x0000541013137816 */ /* 0x000fe4000000000c */
[----:B------:R-:W-:Y:S02]  /*6c10*/  PRMT R21, R21, 0x5410, R14 ;  /* 0x0000541015157816 */ /* 0x000fe4000000000e */
[----:B------:R-:W-:Y:S01]  /*6c20*/  PRMT R23, R23, 0x5410, R16 ;  /* 0x0000541017177816 */ /* 0x000fe20000000010 */
[----:B------:R-:W-:Y:S01]  /*6c30*/  IMAD.SHL.U32 R16, R69, 0x10, RZ ;  /* 0x0000001045107824 */ /* 0x000fe200078e00ff */
[----:B------:R-:W-:-:S02]  /*6c40*/  LOP3.LUT R26, R26, 0xffff, RZ, 0xc0, !PT ;  /* 0x0000ffff1a1a7812 */ /* 0x000fc400078ec0ff */
[----:B------:R-:W-:Y:S02]  /*6c50*/  LOP3.LUT R34, R34, 0xffff, RZ, 0xc0, !PT ;  /* 0x0000ffff22227812 */ /* 0x000fe400078ec0ff */
[----:B------:R-:W-:Y:S02]  /*6c60*/  PRMT R20, R4, 0x3340, R1 ;  /* 0x0000334004147816 */ /* 0x000fe40000000001 */
[----:B------:R-:W-:Y:S02]  /*6c70*/  PRMT R35, R5, 0x3340, R6 ;  /* 0x0000334005237816 */ /* 0x000fe40000000006 */
[----:B------:R-:W-:Y:S02]  /*6c80*/  PRMT R22, R7, 0x3340, R0 ;  /* 0x0000334007167816 */ /* 0x000fe40000000000 */
[--C-:B------:R-:W-:Y:S02]  /*6c90*/  PRMT R4, R9, 0x4210, R10.reuse ;  /* 0x0000421009047816 */ /* 0x100fe4000000000a */
[----:B------:R-:W-:-:S02]  /*6ca0*/  PRMT R8, R17, 0x5210, R10 ;  /* 0x0000521011087816 */ /* 0x000fc4000000000a */
[--C-:B------:R-:W-:Y:S02]  /*6cb0*/  PRMT R5, R11, 0x4210, R18.reuse ;  /* 0x000042100b057816 */ /* 0x100fe40000000012 */
[----:B------:R-:W-:Y:S02]  /*6cc0*/  PRMT R9, R19, 0x5210, R18 ;  /* 0x0000521013097816 */ /* 0x000fe40000000012 */
[----:B------:R-:W-:Y:S02]  /*6cd0*/  PRMT R6, R13, 0x4210, R26 ;  /* 0x000042100d067816 */ /* 0x000fe4000000001a */
[----:B------:R-:W-:Y:S02]  /*6ce0*/  PRMT R7, R15, 0x4210, R34 ;  /* 0x000042100f077816 */ /* 0x000fe40000000022 */
[----:B------:R-:W-:Y:S02]  /*6cf0*/  PRMT R10, R21, 0x5210, R26 ;  /* 0x00005210150a7816 */ /* 0x000fe4000000001a */
[----:B------:R-:W-:Y:S01]  /*6d00*/  PRMT R11, R23, 0x5210, R34 ;  /* 0x00005210170b7816 */ /* 0x000fe20000000022 */
[----:B-1----:R1:W-:Y:S01]  /*6d10*/  STS.128 [R68], R4 ;  /* 0x0000000444007388 */ /* 0x0023e20000000c00 */
[----:B------:R-:W-:-:S02]  /*6d20*/  SHF.R.U32.HI R2, RZ, 0x8, R36 ;  /* 0x00000008ff027819 */ /* 0x000fc40000011624 */
[----:B------:R-:W-:Y:S01]  /*6d30*/  SHF.R.U32.HI R3, RZ, 0x8, R43 ;  /* 0x00000008ff037819 */ /* 0x000fe2000001162b */
[----:B------:R-:W-:Y:S01]  /*6d40*/  STS.128 [R68+0x800], R8 ;  /* 0x0008000844007388 */ /* 0x000fe20000000c00 */
[----:B------:R-:W-:Y:S02]  /*6d50*/  SHF.R.U32.HI R14, RZ, 0x8, R60 ;  /* 0x00000008ff0e7819 */ /* 0x000fe4000001163c */
[----:B------:R-:W-:Y:S02]  /*6d60*/  LOP3.LUT R2, R2, 0xffff, RZ, 0xc0, !PT ;  /* 0x0000ffff02027812 */ /* 0x000fe400078ec0ff */
[----:B------:R-:W-:Y:S02]  /*6d70*/  LOP3.LUT R3, R3, 0xffff, RZ, 0xc0, !PT ;  /* 0x0000ffff03037812 */ /* 0x000fe400078ec0ff */
[----:B------:R-:W-:Y:S02]  /*6d80*/  LOP3.LUT R15, R14, 0xffff, RZ, 0xc0, !PT ;  /* 0x0000ffff0e0f7812 */ /* 0x000fe400078ec0ff */
[----:B------:R-:W-:-:S02]  /*6d90*/  PRMT R33, R2, 0x3340, R3 ;  /* 0x0000334002217816 */ /* 0x000fc40000000003 */
[----:B------:R-:W-:Y:S01]  /*6da0*/  SHF.R.U32.HI R2, RZ, 0x8, R52 ;  /* 0x00000008ff027819 */ /* 0x000fe20000011634 */
[----:B------:R-:W3:Y:S01]  /*6db0*/  LDC R3, c[0x0][0x3b8] ;  /* 0x0000ee00ff037b82 */ /* 0x000ee20000000800 */
[----:B-1----:R-:W-:Y:S02]  /*6dc0*/  SHF.R.U32.HI R4, RZ, 0x8, R55 ;  /* 0x00000008ff047819 */ /* 0x002fe40000011637 */
[----:B------:R-:W-:Y:S02]  /*6dd0*/  SHF.R.U32.HI R5, RZ, 0x8, R57 ;  /* 0x00000008ff057819 */ /* 0x000fe40000011639 */
[----:B------:R-:W-:Y:S02]  /*6de0*/  LOP3.LUT R4, R4, 0xffff, RZ, 0xc0, !PT ;  /* 0x0000ffff04047812 */ /* 0x000fe400078ec0ff */
[----:B------:R-:W-:Y:S02]  /*6df0*/  LOP3.LUT R5, R5, 0xffff, RZ, 0xc0, !PT ;  /* 0x0000ffff05057812 */ /* 0x000fe400078ec0ff */
[----:B------:R-:W-:-:S02]  /*6e00*/  PRMT R4, R15, 0x3340, R4 ;  /* 0x000033400f047816 */ /* 0x000fc40000000004 */
[----:B------:R-:W-:Y:S02]  /*6e10*/  PRMT R5, R5, 0x3340, R0 ;  /* 0x0000334005057816 */ /* 0x000fe40000000000 */
[----:B------:R-:W-:Y:S02]  /*6e20*/  F2FP.SATFINITE.E4M3.F32.PACK_AB_MERGE_C R66, R67, R66, RZ ;  /* 0x000000424342723e */ /* 0x000fe400048070ff */
[----:B------:R-:W-:Y:S02]  /*6e30*/  SHF.R.U32.HI R12, RZ, 0x8, R51 ;  /* 0x00000008ff0c7819 */ /* 0x000fe40000011633 */
[----:B------:R-:W-:Y:S02]  /*6e40*/  LOP3.LUT R7, R2, 0xffff, RZ, 0xc0, !PT ;  /* 0x0000ffff02077812 */ /* 0x000fe400078ec0ff */
[----:B------:R-:W-:Y:S02]  /*6e50*/  PRMT R5, R4, 0x5410, R5 ;  /* 0x0000541004057816 */ /* 0x000fe40000000005 */
[----:B------:R-:W-:Y:S01]  /*6e60*/  LOP3.LUT R16, R16, 0xff0, RZ, 0xc0, !PT ;  /* 0x00000ff010107812 */ /* 0x000fe200078ec0ff */
[----:B------:R-:W-:Y:S01]  /*6e70*/  BAR.SYNC.DEFER_BLOCKING 0x0 ;  /* 0x0000000000007b1d */ /* 0x000fe20000010000 */
[----:B------:R-:W-:Y:S01]  /*6e80*/  LOP3.LUT R12, R12, 0xffff, RZ, 0xc0, !PT ;  /* 0x0000ffff0c0c7812 */ /* 0x000fe200078ec0ff */
[-C--:B---3--:R-:W-:Y:S01]  /*6e90*/  IMAD R15, R122, R3.reuse, RZ ;  /* 0x000000037a0f7224 */ /* 0x088fe200078e02ff */
[----:B------:R-:W-:Y:S01]  /*6ea0*/  LOP3.LUT R66, R66, 0xffff, RZ, 0xc0, !PT ;  /* 0x0000ffff42427812 */ /* 0x000fe200078ec0ff */
[-C--:B------:R-:W-:Y:S01]  /*6eb0*/  IMAD R17, R120, R3.reuse, RZ ;  /* 0x0000000378117224 */ /* 0x080fe200078e02ff */
[----:B------:R-:W-:Y:S01]  /*6ec0*/  F2FP.SATFINITE.E4M3.F32.PACK_AB_MERGE_C R58, R59, R58, RZ ;  /* 0x0000003a3b3a723e */ /* 0x000fe200048070ff */
[----:B------:R-:W-:Y:S01]  /*6ed0*/  IMAD R21, R118, R3, RZ ;  /* 0x0000000376157224 */ /* 0x000fe200078e02ff */
[----:B------:R-:W-:-:S02]  /*6ee0*/  PRMT R12, R7, 0x3340, R12 ;  /* 0x00003340070c7816 */ /* 0x000fc4000000000c */
[----:B------:R-:W-:Y:S02]  /*6ef0*/  PRMT R59, R5, 0x5210, R66 ;  /* 0x00005210053b7816 */ /* 0x000fe40000000042 */
[----:B------:R-:W-:Y:S02]  /*6f00*/  SHF.R.U32.HI R13, RZ, 0x8, R53 ;  /* 0x00000008ff0d7819 */ /* 0x000fe40000011635 */
[----:B------:R-:W-:Y:S02]  /*6f10*/  LOP3.LUT R42, R42, 0xffff, RZ, 0xc0, !PT ;  /* 0x0000ffff2a2a7812 */ /* 0x000fe400078ec0ff */
[----:B------:R-:W-:Y:S02]  /*6f20*/  LOP3.LUT R13, R13, 0xffff, RZ, 0xc0, !PT ;  /* 0x0000ffff0d0d7812 */ /* 0x000fe400078ec0ff */
[----:B------:R-:W-:Y:S02]  /*6f30*/  LOP3.LUT R50, R50, 0xffff, RZ, 0xc0, !PT ;  /* 0x0000ffff32327812 */ /* 0x000fe400078ec0ff */
[----:B------:R-:W-:Y:S01]  /*6f40*/  PRMT R13, R13, 0x3340, R0 ;  /* 0x000033400d0d7816 */ /* 0x000fe20000000000 */
[----:B--2---:R-:W-:Y:S01]  /*6f50*/  IMAD R0, R0, UR4, RZ ;  /* 0x0000000400007c24 */ /* 0x004fe2000f8e02ff */
[----:B------:R-:W-:-:S02]  /*6f60*/  LOP3.LUT R58, R58, 0xffff, RZ, 0xc0, !PT ;  /* 0x0000ffff3a3a7812 */ /* 0x000fc400078ec0ff */
[----:B------:R-:W-:Y:S01]  /*6f70*/  PRMT R33, R33, 0x5410, R20 ;  /* 0x0000541021217816 */ /* 0x000fe20000000014 */
[----:B------:R-:W1:Y:S01]  /*6f80*/  LDS.128 R8, [R16+UR13] ;  /* 0x0000000d10087984 */ /* 0x000e620008000c00 */
[----:B------:R-:W-:Y:S02]  /*6f90*/  PRMT R35, R35, 0x5410, R22 ;  /* 0x0000541023237816 */ /* 0x000fe40000000016 */
[----:B------:R-:W-:Y:S01]  /*6fa0*/  PRMT R13, R12, 0x5410, R13 ;  /* 0x000054100c0d7816 */ /* 0x000fe2000000000d */
[----:B------:R-:W-:Y:S01]  /*6fb0*/  LDS.128 R4, [R16+UR13+0x1000] ;  /* 0x0010000d10047984 */ /* 0x000fe20008000c00 */
[----:B------:R-:W-:Y:S02]  /*6fc0*/  PRMT R24, R25, 0x4210, R42 ;  /* 0x0000421019187816 */ /* 0x000fe4000000002a */
[----:B------:R-:W-:Y:S02]  /*6fd0*/  PRMT R25, R27, 0x4210, R50 ;  /* 0x000042101b197816 */ /* 0x000fe40000000032 */
[----:B------:R-:W-:-:S02]  /*6fe0*/  PRMT R26, R29, 0x4210, R58 ;  /* 0x000042101d1a7816 */ /* 0x000fc4000000003a */
[----:B------:R-:W-:Y:S02]  /*6ff0*/  PRMT R56, R33, 0x5210, R42 ;  /* 0x0000521021387816 */ /* 0x000fe4000000002a */
[----:B------:R-:W-:Y:S02]  /*7000*/  PRMT R57, R35, 0x5210, R50 ;  /* 0x0000521023397816 */ /* 0x000fe40000000032 */
[----:B------:R-:W-:Y:S01]  /*7010*/  PRMT R58, R13, 0x5210, R58 ;  /* 0x000052100d3a7816 */ /* 0x000fe2000000003a */
[----:B------:R-:W-:Y:S01]  /*7020*/  BAR.SYNC.DEFER_BLOCKING 0x0 ;  /* 0x0000000000007b1d */ /* 0x000fe20000010000 */
[----:B------:R-:W-:Y:S01]  /*7030*/  PRMT R27, R31, 0x4210, R66 ;  /* 0x000042101f1b7816 */ /* 0x000fe20000000042 */
[----:B------:R-:W-:Y:S01]  /*7040*/  IMAD R13, R70, R3, RZ ;  /* 0x00000003460d7224 */ /* 0x000fe200078e02ff */
[----:B------:R-:W-:-:S04]  /*7050*/  IADD3 R2, P3, PT, R0, UR8, RZ ;  /* 0x0000000800027c10 */ /* 0x000fc8000ff7e0ff */
[----:B------:R-:W-:Y:S02]  /*7060*/  LEA.HI.X.SX32 R0, R0, UR9, 0x1, P3 ;  /* 0x0000000900007c11 */ /* 0x000fe400098f0eff */
[C---:B------:R-:W-:Y:S02]  /*7070*/  IADD3 R12, P4, PT, R13.reuse, R2, RZ ;  /* 0x000000020d0c7210 */ /* 0x040fe40007f9e0ff */
[----:B------:R-:W-:Y:S02]  /*7080*/  ISETP.LT.AND P3, PT, R122, UR11, !P0 ;  /* 0x0000000b7a007c0c */ /* 0x000fe4000c761270 */
[----:B------:R-:W-:Y:S02]  /*7090*/  LEA.HI.X.SX32 R13, R13, R0, 0x1, P4 ;  /* 0x000000000d0d7211 */ /* 0x000fe400020f0eff */
[----:B------:R-:W-:Y:S02]  /*70a0*/  ISETP.LT.AND P4, PT, R120, UR11, !P0 ;  /* 0x0000000b78007c0c */ /* 0x000fe4000c781270 */
[----:B------:R-:W-:-:S02]  /*70b0*/  IADD3 R14, P5, PT, R15, R2, RZ ;  /* 0x000000020f0e7210 */ /* 0x000fc40007fbe0ff */
[----:B------:R-:W-:Y:S02]  /*70c0*/  IADD3 R18, P6, PT, R17, R2, RZ ;  /* 0x0000000211127210 */ /* 0x000fe40007fde0ff */
[-C--:B------:R-:W-:Y:S02]  /*70d0*/  LEA.HI.X.SX32 R15, R15, R0.reuse, 0x1, P5 ;  /* 0x000000000f0f7211 */ /* 0x080fe400028f0eff */
[----:B------:R-:W-:Y:S01]  /*70e0*/  LEA.HI.X.SX32 R19, R17, R0, 0x1, P6 ;  /* 0x0000000011137211 */ /* 0x000fe200030f0eff */
[----:B------:R2:W-:Y:S01]  /*70f0*/  STS.128 [R68], R24 ;  /* 0x0000001844007388 */ /* 0x0005e20000000c00 */
[----:B-1----:R-:W-:Y:S01]  /*7100*/  PRMT R23, R8, 0x7770, RZ ;  /* 0x0000777008177816 */ /* 0x002fe200000000ff */
[----:B------:R-:W-:Y:S01]  /*7110*/  IMAD R17, R114, R3, RZ ;  /* 0x0000000372117224 */ /* 0x000fe200078e02ff */
[----:B------:R-:W-:Y:S01]  /*7120*/  IADD3 R20, P5, PT, R21, R2, RZ ;  /* 0x0000000215147210 */ /* 0x000fe20007fbe0ff */
[----:B------:R-:W-:Y:S01]  /*7130*/  STS.128 [R68+0x800], R56 ;  /* 0x0008003844007388 */ /* 0x000fe20000000c00 */
[----:B------:R-:W-:-:S02]  /*7140*/  PRMT R29, R9, 0x7772, RZ ;  /* 0x00007772091d7816 */ /* 0x000fc400000000ff */
[----:B------:R-:W-:Y:S01]  /*7150*/  LEA.HI.X.SX32 R21, R21, R0, 0x1, P5 ;  /* 0x0000000015157211 */ /* 0x000fe200028f0eff */
[----:B------:R-:W-:Y:S01]  /*7160*/  BAR.SYNC.DEFER_BLOCKING 0x0 ;  /* 0x0000000000007b1d */ /* 0x000fe20000010000 */
[C---:B------:R-:W-:Y:S02]  /*7170*/  PRMT R33, R11.reuse, 0x7770, RZ ;  /* 0x000077700b217816 */ /* 0x040fe400000000ff */
[----:B------:R-:W-:Y:S02]  /*7180*/  PRMT R31, R11, 0x7771, RZ ;  /* 0x000077710b1f7816 */ /* 0x000fe400000000ff */
[C---:B--2---:R-:W-:Y:S02]  /*7190*/  PRMT R27, R8.reuse, 0x7771, RZ ;  /* 0x00007771081b7816 */ /* 0x044fe400000000ff */
[----:B------:R-:W-:Y:S01]  /*71a0*/  PRMT R25, R8, 0x7772, RZ ;  /* 0x0000777208197816 */ /* 0x000fe200000000ff */
[----:B------:R1:W-:Y:S01]  /*71b0*/  @P2 STG.E.U8 desc[UR26][R12.64], R23 ;  /* 0x000000170c002986 */ /* 0x0003e2000c10111a */
[----:B------:R-:W-:-:S03]  /*71c0*/  ISETP.LT.AND P2, PT, R118, UR11, !P0 ;  /* 0x0000000b76007c0c */ /* 0x000fc6000c741270 */
[----:B------:R2:W-:Y:S01]  /*71d0*/  @P3 STG.E.U8 desc[UR26][R14.64], R27 ;  /* 0x0000001b0e003986 */ /* 0x0005e2000c10111a */
[----:B------:R-:W-:-:S03]  /*71e0*/  ISETP.LT.AND P3, PT, R116, UR11, !P0 ;  /* 0x0000000b74007c0c */ /* 0x000fc6000c761270 */
[----:B------:R3:W-:Y:S01]  /*71f0*/  @P4 STG.E.U8 desc[UR26][R18.64], R25 ;  /* 0x0000001912004986 */ /* 0x0007e2000c10111a */
[----:B------:R-:W-:Y:S01]  /*7200*/  ISETP.LT.AND P4, PT, R114, UR11, !P0 ;  /* 0x0000000b72007c0c */ /* 0x000fe2000c781270 */
[-C--:B-1----:R-:W-:Y:S01]  /*7210*/  IMAD R13, R116, R3.reuse, RZ ;  /* 0x00000003740d7224 */ /* 0x082fe200078e02ff */
[----:B------:R-:W-:Y:S02]  /*7220*/  PRMT R23, R8, 0x7773, RZ ;  /* 0x0000777308177816 */ /* 0x000fe400000000ff */
[-C--:B--2---:R-:W-:Y:S02]  /*7230*/  IADD3 R14, P6, PT, R17, R2.reuse, RZ ;  /* 0x00000002110e7210 */ /* 0x084fe40007fde0ff */
[----:B------:R-:W-:Y:S01]  /*7240*/  IADD3 R12, P5, PT, R13, R2, RZ ;  /* 0x000000020d0c7210 */ /* 0x000fe20007fbe0ff */
[----:B------:R1:W-:Y:S01]  /*7250*/  @P2 STG.E.U8 desc[UR26][R20.64], R23 ;  /* 0x0000001714002986 */ /* 0x0003e2000c10111a */
[C---:B---3--:R-:W-:Y:S01]  /*7260*/  IMAD R19, R112.reuse, R3, RZ ;  /* 0x0000000370137224 */ /* 0x048fe200078e02ff */
[----:B------:R-:W-:-:S02]  /*7270*/  ISETP.LT.AND P2, PT, R112, UR11, !P0 ;  /* 0x0000000b70007c0c */ /* 0x000fc4000c741270 */
[-C--:B------:R-:W-:Y:S02]  /*7280*/  LEA.HI.X.SX32 R13, R13, R0.reuse, 0x1, P5 ;  /* 0x000000000d0d7211 */ /* 0x080fe400028f0eff */
[----:B------:R-:W-:Y:S02]  /*7290*/  PRMT R27, R9, 0x7770, RZ ;  /* 0x00007770091b7816 */ /* 0x000fe400000000ff */
[----:B------:R-:W-:Y:S01]  /*72a0*/  LEA.HI.X.SX32 R15, R17, R0, 0x1, P6 ;  /* 0x00000000110f7211 */ /* 0x000fe200030f0eff */
[-C--:B------:R-:W-:Y:S01]  /*72b0*/  IMAD R17, R110, R3.reuse, RZ ;  /* 0x000000036e117224 */ /* 0x080fe200078e02ff */
[----:B------:R-:W-:Y:S01]  /*72c0*/  PRMT R25, R9, 0x7771, RZ ;  /* 0x0000777109197816 */ /* 0x000fe200000000ff */
[----:B------:R2:W-:Y:S01]  /*72d0*/  @P3 STG.E.U8 desc[UR26][R12.64], R27 ;  /* 0x0000001b0c003986 */ /* 0x0005e2000c10111a */
[C---:B------:R-:W-:Y:S01]  /*72e0*/  IADD3 R18, P5, PT, R19.reuse, R2, RZ ;  /* 0x0000000213127210 */ /* 0x040fe20007fbe0ff */
[----:B-1----:R-:W-:Y:S01]  /*72f0*/  IMAD R23, R108, R3, RZ ;  /* 0x000000036c177224 */ /* 0x002fe200078e02ff */
[----:B------:R-:W-:Y:S01]  /*7300*/  ISETP.LT.AND P3, PT, R110, UR11, !P0 ;  /* 0x0000000b6e007c0c */ /* 0x000fe2000c761270 */
[----:B------:R1:W-:Y:S01]  /*7310*/  @P4 STG.E.U8 desc[UR26][R14.64], R25 ;  /* 0x000000190e004986 */ /* 0x0003e2000c10111a */
[----:B------:R-:W-:-:S02]  /*7320*/  LEA.HI.X.SX32 R19, R19, R0, 0x1, P5 ;  /* 0x0000000013137211 */ /* 0x000fc400028f0eff */
[-C--:B------:R-:W-:Y:S02]  /*7330*/  IADD3 R20, P5, PT, R17, R2.reuse, RZ ;  /* 0x0000000211147210 */ /* 0x080fe40007fbe0ff */
[----:B------:R-:W-:Y:S01]  /*7340*/  IADD3 R8, P6, PT, R23, R2, RZ ;  /* 0x0000000217087210 */ /* 0x000fe20007fde0ff */
[----:B------:R3:W-:Y:S01]  /*7350*/  @P2 STG.E.U8 desc[UR26][R18.64], R29 ;  /* 0x0000001d12002986 */ /* 0x0007e2000c10111a */
[-C--:B------:R-:W-:Y:S01]  /*7360*/  LEA.HI.X.SX32 R21, R17, R0.reuse, 0x1, P5 ;  /* 0x0000000011157211 */ /* 0x080fe200028f0eff */
[-C--:B--2---:R-:W-:Y:S01]  /*7370*/  IMAD R13, R106, R3.reuse, RZ ;  /* 0x000000036a0d7224 */ /* 0x084fe200078e02ff */
[----:B------:R-:W-:Y:S01]  /*7380*/  PRMT R27, R9, 0x7773, RZ ;  /* 0x00007773091b7816 */ /* 0x000fe200000000ff */
[-C--:B------:R-:W-:Y:S01]  /*7390*/  IMAD R17, R102, R3.reuse, RZ ;  /* 0x0000000366117224 */ /* 0x080fe200078e02ff */
[----:B------:R-:W-:Y:S01]  /*73a0*/  LEA.HI.X.SX32 R9, R23, R0, 0x1, P6 ;  /* 0x0000000017097211 */ /* 0x000fe200030f0eff */
[----:B-1----:R-:W-:Y:S01]  /*73b0*/  IMAD R15, R104, R3, RZ ;  /* 0x00000003680f7224 */ /* 0x002fe200078e02ff */
[----:B------:R-:W-:Y:S01]  /*73c0*/  IADD3 R22, P5, PT, R13, R2, RZ ;  /* 0x000000020d167210 */ /* 0x000fe20007fbe0ff */
[----:B------:R1:W-:Y:S01]  /*73d0*/  @P3 STG.E.U8 desc[UR26][R20.64], R27 ;  /* 0x0000001b14003986 */ /* 0x0003e2000c10111a */
[----:B------:R-:W-:-:S02]  /*73e0*/  ISETP.LT.AND P4, PT, R108, UR11, !P0 ;  /* 0x0000000b6c007c0c */ /* 0x000fc4000c781270 */
[----:B------:R-:W-:Y:S02]  /*73f0*/  ISETP.LT.AND P2, PT, R106, UR11, !P0 ;  /* 0x0000000b6a007c0c */ /* 0x000fe4000c741270 */
[----:B---3--:R-:W-:Y:S02]  /*7400*/  IADD3 R18, P6, PT, R15, R2, RZ ;  /* 0x000000020f127210 */ /* 0x008fe40007fde0ff */
[-C--:B------:R-:W-:Y:S02]  /*7410*/  LEA.HI.X.SX32 R23, R13, R0.reuse, 0x1, P5 ;  /* 0x000000000d177211 */ /* 0x080fe400028f0eff */
[----:B------:R-:W-:Y:S02]  /*7420*/  LEA.HI.X.SX32 R19, R15, R0, 0x1, P6 ;  /* 0x000000000f137211 */ /* 0x000fe400030f0eff */
[----:B------:R-:W2:Y:S01]  /*7430*/  LDS.128 R12, [R16+UR13] ;  /* 0x0000000d100c7984 */ /* 0x000ea20008000c00 */
[C---:B------:R-:W-:Y:S02]  /*7440*/  PRMT R25, R10.reuse, 0x7770, RZ ;  /* 0x000077700a197816 */ /* 0x040fe400000000ff */
[----:B------:R-:W-:-:S02]  /*7450*/  PRMT R29, R10, 0x7771, RZ ;  /* 0x000077710a1d7816 */ /* 0x000fc400000000ff */
[----:B------:R-:W-:Y:S01]  /*7460*/  ISETP.LT.AND P3, PT, R104, UR11, !P0 ;  /* 0x0000000b68007c0c */ /* 0x000fe2000c761270 */
[----:B------:R3:W-:Y:S01]  /*7470*/  @P4 STG.E.U8 desc[UR26][R8.64], R25 ;  /* 0x0000001908004986 */ /* 0x0007e2000c10111a */
[----:B------:R-:W-:Y:S02]  /*7480*/  ISETP.LT.AND P5, PT, R102, UR11, !P0 ;  /* 0x0000000b66007c0c */ /* 0x000fe4000c7a1270 */
[----:B------:R-:W-:Y:S01]  /*7490*/  ISETP.LT.AND P4, PT, R100, UR11, !P0 ;  /* 0x0000000b64007c0c */ /* 0x000fe2000c781270 */
[----:B------:R4:W-:Y:S01]  /*74a0*/  @P2 STG.E.U8 desc[UR26][R22.64], R29 ;  /* 0x0000001d16002986 */ /* 0x0009e2000c10111a */
[C---:B-1----:R-:W-:Y:S02]  /*74b0*/  IADD3 R20, P2, PT, R17.reuse, R2, RZ ;  /* 0x0000000211147210 */ /* 0x042fe40007f5e0ff */
[----:B------:R-:W-:Y:S02]  /*74c0*/  PRMT R27, R10, 0x7773, RZ ;  /* 0x000077730a1b7816 */ /* 0x000fe400000000ff */
[----:B------:R-:W-:Y:S01]  /*74d0*/  LEA.HI.X.SX32 R21, R17, R0, 0x1, P2 ;  /* 0x0000000011157211 */ /* 0x000fe200010f0eff */
[----:B------:R-:W-:-:S02]  /*74e0*/  IMAD R17, R98, R3, RZ ;  /* 0x0000000362117224 */ /* 0x000fc400078e02ff */
[-C--:B---3--:R-:W-:Y:S01]  /*74f0*/  IMAD R9, R100, R3.reuse, RZ ;  /* 0x0000000364097224 */ /* 0x088fe200078e02ff */
[----:B------:R-:W-:Y:S01]  /*7500*/  PRMT R25, R10, 0x7772, RZ ;  /* 0x000077720a197816 */ /* 0x000fe200000000ff */
[----:B----4-:R-:W-:-:S03]  /*7510*/  IMAD R23, R96, R3, RZ ;  /* 0x0000000360177224 */ /* 0x010fc600078e02ff */
[C---:B------:R-:W-:Y:S01]  /*7520*/  IADD3 R8, P2, PT, R9.reuse, R2, RZ ;  /* 0x0000000209087210 */ /* 0x040fe20007f5e0ff */
[----:B------:R1:W-:Y:S01]  /*7530*/  @P3 STG.E.U8 desc[UR26][R18.64], R25 ;  /* 0x0000001912003986 */ /* 0x0003e2000c10111a */
[----:B------:R-:W-:Y:S02]  /*7540*/  ISETP.LT.AND P3, PT, R98, UR11, !P0 ;  /* 0x0000000b62007c0c */ /* 0x000fe4000c761270 */
[----:B------:R-:W-:Y:S01]  /*7550*/  LEA.HI.X.SX32 R9, R9, R0, 0x1, P2 ;  /* 0x0000000009097211 */ /* 0x000fe200010f0eff */
[----:B------:R3:W-:Y:S01]  /*7560*/  @P5 STG.E.U8 desc[UR26][R20.64], R27 ;  /* 0x0000001b14005986 */ /* 0x0007e2000c10111a */
[----:B------:R-:W-:Y:S02]  /*7570*/  ISETP.LT.AND P2, PT, R96, UR11, !P0 ;  /* 0x0000000b60007c0c */ /* 0x000fe4000c741270 */
[----:B------:R-:W-:Y:S01]  /*7580*/  IADD3 R10, P5, PT, R17, R2, RZ ;  /* 0x00000002110a7210 */ /* 0x000fe20007fbe0ff */
[----:B------:R4:W-:Y:S01]  /*7590*/  @P4 STG.E.U8 desc[UR26][R8.64], R33 ;  /* 0x0000002108004986 */ /* 0x0009e2000c10111a */
[----:B------:R-:W-:-:S02]  /*75a0*/  PRMT R29, R11, 0x7772, RZ ;  /* 0x000077720b1d7816 */ /* 0x000fc400000000ff */
[C---:B------:R-:W-:Y:S01]  /*75b0*/  ISETP.LT.AND P4, PT, R94.reuse, UR11, !P0 ;  /* 0x0000000b5e007c0c */ /* 0x040fe2000c781270 */
[-C--:B-1----:R-:W-:Y:S01]  /*75c0*/  IMAD R25, R94, R3.reuse, RZ ;  /* 0x000000035e197224 */ /* 0x082fe200078e02ff */
[----:B------:R-:W-:Y:S02]  /*75d0*/  IADD3 R18, P6, PT, R23, R2, RZ ;  /* 0x0000000217127210 */ /* 0x000fe40007fde0ff */
[----:B---3--:R-:W-:Y:S02]  /*75e0*/  PRMT R27, R11, 0x7773, RZ ;  /* 0x000077730b1b7816 */ /* 0x008fe400000000ff */
[-C--:B------:R-:W-:Y:S01]  /*75f0*/  LEA.HI.X.SX32 R11, R17, R0.reuse, 0x1, P5 ;  /* 0x00000000110b7211 */ /* 0x080fe200028f0eff */
[-C--:B------:R-:W-:Y:S01]  /*7600*/  IMAD R17, R90, R3.reuse, RZ ;  /* 0x000000035a117224 */ /* 0x080fe200078e02ff */
[----:B------:R-:W-:Y:S01]  /*7610*/  LEA.HI.X.SX32 R19, R23, R0, 0x1, P6 ;  /* 0x0000000017137211 */ /* 0x000fe200030f0eff */
[C---:B----4-:R-:W-:Y:S01]  /*7620*/  IMAD R9, R92.reuse, R3, RZ ;  /* 0x000000035c097224 */ /* 0x050fe200078e02ff */
[----:B------:R-:W-:Y:S01]  /*7630*/  ISETP.LT.AND P6, PT, R92, UR11, !P0 ;  /* 0x0000000b5c007c0c */ /* 0x000fe2000c7c1270 */
[----:B------:R1:W-:Y:S01]  /*7640*/  @P3 STG.E.U8 desc[UR26][R10.64], R31 ;  /* 0x0000001f0a003986 */ /* 0x0003e2000c10111a */
[----:B------:R-:W-:-:S02]  /*7650*/  IADD3 R20, P5, PT, R25, R2, RZ ;  /* 0x0000000219147210 */ /* 0x000fc40007fbe0ff */
[----:B--2---:R-:W-:Y:S01]  /*7660*/  PRMT R33, R12, 0x7770, RZ ;  /* 0x000077700c217816 */ /* 0x004fe200000000ff */
[----:B------:R-:W-:Y:S01]  /*7670*/  @P2 STG.E.U8 desc[UR26][R18.64], R29 ;  /* 0x0000001d12002986 */ /* 0x000fe2000c10111a */
[----:B------:R-:W-:Y:S02]  /*7680*/  IADD3 R8, P2, PT, R9, R2, RZ ;  /* 0x0000000209087210 */ /* 0x000fe40007f5e0ff */
[-C--:B------:R-:W-:Y:S01]  /*7690*/  LEA.HI.X.SX32 R21, R25, R0.reuse, 0x1, P5 ;  /* 0x0000000019157211 */ /* 0x080fe200028f0eff */
[----:B------:R-:W-:Y:S01]  /*76a0*/  IMAD R25, R88, R3, RZ ;  /* 0x0000000358197224 */ /* 0x000fe200078e02ff */
[----:B------:R-:W-:Y:S02]  /*76b0*/  LEA.HI.X.SX32 R9, R9, R0, 0x1, P2 ;  /* 0x0000000009097211 */ /* 0x000fe400010f0eff */
[----:B------:R-:W-:Y:S01]  /*76c0*/  IADD3 R22, P5, PT, R17, R2, RZ ;  /* 0x0000000211167210 */ /* 0x000fe20007fbe0ff */
[----:B------:R2:W-:Y:S01]  /*76d0*/  @P4 STG.E.U8 desc[UR26][R20.64], R27 ;  /* 0x0000001b14004986 */ /* 0x0005e2000c10111a */
[----:B------:R-:W-:-:S02]  /*76e0*/  ISETP.LT.AND P3, PT, R90, UR11, !P0 ;  /* 0x0000000b5a007c0c */ /* 0x000fc4000c761270 */
[----:B------:R-:W-:Y:S01]  /*76f0*/  ISETP.LT.AND P4, PT, R88, UR11, !P0 ;  /* 0x0000000b58007c0c */ /* 0x000fe2000c781270 */
[----:B------:R3:W-:Y:S01]  /*7700*/  @P6 STG.E.U8 desc[UR26][R8.64], R33 ;  /* 0x0000002108006986 */ /* 0x0007e2000c10111a */
[----:B------:R-:W-:Y:S01]  /*7710*/  LEA.HI.X.SX32 R23, R17, R0, 0x1, P5 ;  /* 0x0000000011177211 */ /* 0x000fe200028f0eff */
[C---:B------:R-:W-:Y:S01]  /*7720*/  IMAD R17, R86.reuse, R3, RZ ;  /* 0x0000000356117224 */ /* 0x040fe200078e02ff */
[C---:B-1----:R-:W-:Y:S02]  /*7730*/  IADD3 R10, P6, PT, R25.reuse, R2, RZ ;  /* 0x00000002190a7210 */ /* 0x042fe40007fde0ff */
[----:B------:R-:W-:Y:S02]  /*7740*/  ISETP.LT.AND P2, PT, R86, UR11, !P0 ;  /* 0x0000000b56007c0c */ /* 0x000fe4000c741270 */
[----:B------:R-:W-:Y:S02]  /*7750*/  LEA.HI.X.SX32 R11, R25, R0, 0x1, P6 ;  /* 0x00000000190b7211 */ /* 0x000fe400030f0eff */
[----:B--2---:R-:W-:-:S02]  /*7760*/  PRMT R21, R12, 0x7771, RZ ;  /* 0x000077710c157816 */ /* 0x004fc400000000ff */
[----:B------:R-:W-:Y:S01]  /*7770*/  PRMT R25, R12, 0x7772, RZ ;  /* 0x000077720c197816 */ /* 0x000fe200000000ff */
[CC--:B---3--:R-:W-:Y:S01]  /*7780*/  IMAD R9, R84.reuse, R3.reuse, RZ ;  /* 0x0000000354097224 */ /* 0x0c8fe200078e02ff */
[C---:B------:R-:W-:Y:S01]  /*7790*/  IADD3 R18, P5, PT, R17.reuse, R2, RZ ;  /* 0x0000000211127210 */ /* 0x040fe20007fbe0ff */
[----:B------:R-:W-:Y:S01]  /*77a0*/  @P3 STG.E.U8 desc[UR26][R22.64], R21 ;  /* 0x0000001516003986 */ /* 0x000fe2000c10111a */
[----:B------:R-:W-:Y:S02]  /*77b0*/  ISETP.LT.AND P3, PT, R84, UR11, !P0 ;  /* 0x0000000b54007c0c */ /* 0x000fe4000c761270 */
[----:B------:R-:W-:Y:S01]  /*77c0*/  LEA.HI.X.SX32 R19, R17, R0, 0x1, P5 ;  /* 0x0000000011137211 */ /* 0x000fe200028f0eff */
[----:B------:R1:W-:Y:S01]  /*77d0*/  @P4 STG.E.U8 desc[UR26][R10.64], R25 ;  /* 0x000000190a004986 */ /* 0x0003e2000c10111a */
[C---:B------:R-:W-:Y:S01]  /*77e0*/  IMAD R17, R82.reuse, R3, RZ ;  /* 0x0000000352117224 */ /* 0x040fe200078e02ff */
[----:B------:R-:W-:Y:S02]  /*77f0*/  ISETP.LT.AND P4, PT, R82, UR11, !P0 ;  /* 0x0000000b52007c0c */ /* 0x000fe4000c781270 */
[----:B------:R-:W-:-:S02]  /*7800*/  IADD3 R8, P5, PT, R9, R2, RZ ;  /* 0x0000000209087210 */ /* 0x000fc40007fbe0ff */
[----:B------:R-:W-:Y:S02]  /*7810*/  PRMT R29, R12, 0x7773, RZ ;  /* 0x000077730c1d7816 */ /* 0x000fe400000000ff */
[----:B------:R-:W-:Y:S02]  /*7820*/  IADD3 R20, P6, PT, R17, R2, RZ ;  /* 0x0000000211147210 */ /* 0x000fe40007fde0ff */
[-C--:B------:R-:W-:Y:S01]  /*7830*/  LEA.HI.X.SX32 R9, R9, R0.reuse, 0x1, P5 ;  /* 0x0000000009097211 */ /* 0x080fe200028f0eff */
[----:B------:R2:W-:Y:S01]  /*7840*/  @P2 STG.E.U8 desc[UR26][R18.64], R29 ;  /* 0x0000001d12002986 */ /* 0x0005e2000c10111a */
[----:B------:R-:W-:Y:S01]  /*7850*/  PRMT R27, R13, 0x7770, RZ ;  /* 0x000077700d1b7816 */ /* 0x000fe200000000ff */
[-C--:B-1----:R-:W-:Y:S01]  /*7860*/  IMAD R11, R80, R3.reuse, RZ ;  /* 0x00000003500b7224 */ /* 0x082fe200078e02ff */
[----:B------:R-:W-:Y:S01]  /*7870*/  LEA.HI.X.SX32 R21, R17, R0, 0x1, P6 ;  /* 0x0000000011157211 */ /* 0x000fe200030f0eff */
[----:B------:R-:W-:Y:S01]  /*7880*/  IMAD R17, R78, R3, RZ ;  /* 0x000000034e117224 */ /* 0x000fe200078e02ff */
[----:B------:R-:W-:Y:S01]  /*7890*/  PRMT R25, R13, 0x7771, RZ ;  /* 0x000077710d197816 */ /* 0x000fe200000000ff */
[----:B------:R1:W-:Y:S01]  /*78a0*/  @P3 STG.E.U8 desc[UR26][R8.64], R27 ;  /* 0x0000001b08003986 */ /* 0x0003e2000c10111a */
[----:B------:R-:W-:-:S02]  /*78b0*/  ISETP.LT.AND P2, PT, R80, UR11, !P0 ;  /* 0x0000000b50007c0c */ /* 0x000fc4000c741270 */
[----:B------:R-:W-:Y:S01]  /*78c0*/  IADD3 R10, P3, PT, R11, R2, RZ ;  /* 0x000000020b0a7210 */ /* 0x000fe20007f7e0ff */
[----:B------:R3:W-:Y:S01]  /*78d0*/  @P4 STG.E.U8 desc[UR26][R20.64], R25 ;  /* 0x0000001914004986 */ /* 0x0007e2000c10111a */
[C---:B------:R-:W-:Y:S01]  /*78e0*/  ISETP.LT.AND P4, PT, R79.reuse, UR11, !P0 ;  /* 0x0000000b4f007c0c */ /* 0x040fe2000c781270 */
[----:B------:R-:W-:Y:S01]  /*78f0*/  IMAD R79, R79, R3, RZ ;  /* 0x000000034f4f7224 */ /* 0x000fe200078e02ff */
[----:B------:R-:W-:Y:S02]  /*7900*/  LEA.HI.X.SX32 R11, R11, R0, 0x1, P3 ;  /* 0x000000000b0b7211 */ /* 0x000fe400018f0eff */
[----:B------:R-:W-:Y:S02]  /*7910*/  PRMT R23, R13, 0x7772, RZ ;  /* 0x000077720d177816 */ /* 0x000fe400000000ff */
[----:B------:R-:W-:Y:S02]  /*7920*/  ISETP.LT.AND P3, PT, R78, UR11, !P0 ;  /* 0x0000000b4e007c0c */ /* 0x000fe4000c761270 */
[-C--:B--2---:R-:W-:Y:S01]  /*7930*/  IADD3 R18, P6, PT, R79, R2.reuse, RZ ;  /* 0x000000024f127210 */ /* 0x084fe20007fde0ff */
[----:B------:R2:W-:Y:S01]  /*7940*/  @P2 STG.E.U8 desc[UR26][R10.64], R23 ;  /* 0x000000170a002986 */ /* 0x0005e2000c10111a */
[----:B-1----:R-:W-:-:S02]  /*7950*/  IADD3 R8, P5, PT, R17, R2, RZ ;  /* 0x0000000211087210 */ /* 0x002fc40007fbe0ff */
[C---:B------:R-:W-:Y:S01]  /*7960*/  ISETP.LT.AND P2, PT, R77.reuse, UR11, !P0 ;  /* 0x0000000b4d007c0c */ /* 0x040fe2000c741270 */
[-C--:B------:R-:W-:Y:S01]  /*7970*/  IMAD R77, R77, R3.reuse, RZ ;  /* 0x000000034d4d7224 */ /* 0x080fe200078e02ff */
[-C--:B------:R-:W-:Y:S02]  /*7980*/  LEA.HI.X.SX32 R19, R79, R0.reuse, 0x1, P6 ;  /* 0x000000004f137211 */ /* 0x080fe400030f0eff */
[----:B---3--:R-:W-:Y:S01]  /*7990*/  PRMT R25, R13, 0x7773, RZ ;  /* 0x000077730d197816 */ /* 0x008fe200000000ff */
[----:B------:R-:W-:Y:S01]  /*79a0*/  IMAD R13, R76, R3, RZ ;  /* 0x000000034c0d7224 */ /* 0x000fe200078e02ff */
[----:B------:R-:W-:Y:S02]  /*79b0*/  LEA.HI.X.SX32 R9, R17, R0, 0x1, P5 ;  /* 0x0000000011097211 */ /* 0x000fe400028f0eff */
[----:B------:R-:W-:Y:S01]  /*79c0*/  PRMT R17, R14, 0x7770, RZ ;  /* 0x000077700e117816 */ /* 0x000fe200000000ff */
[----:B------:R-:W-:Y:S01]  /*79d0*/  @P4 STG.E.U8 desc[UR26][R18.64], R25 ;  /* 0x0000001912004986 */ /* 0x000fe2000c10111a */
[----:B------:R-:W-:-:S02]  /*79e0*/  ISETP.LT.AND P6, PT, R76, UR11, !P0 ;  /* 0x0000000b4c007c0c */ /* 0x000fc4000c7c1270 */
[-C--:B--2---:R-:W-:Y:S01]  /*79f0*/  IADD3 R10, P4, PT, R77, R2.reuse, RZ ;  /* 0x000000024d0a7210 */ /* 0x084fe20007f9e0ff */
[----:B------:R1:W-:Y:S01]  /*7a00*/  @P3 STG.E.U8 desc[UR26][R8.64], R17 ;  /* 0x0000001108003986 */ /* 0x0003e2000c10111a */
[----:B------:R-:W-:Y:S02]  /*7a10*/  IADD3 R12, P3, PT, R13, R2, RZ ;  /* 0x000000020d0c7210 */ /* 0x000fe40007f7e0ff */
[C---:B------:R-:W-:Y:S01]  /*7a20*/  ISETP.LT.AND P5, PT, R75.reuse, UR11, !P0 ;  /* 0x0000000b4b007c0c */ /* 0x040fe2000c7a1270 */
[----:B------:R-:W-:Y:S01]  /*7a30*/  IMAD R75, R75, R3, RZ ;  /* 0x000000034b4b7224 */ /* 0x000fe200078e02ff */
[-C--:B------:R-:W-:Y:S02]  /*7a40*/  LEA.HI.X.SX32 R11, R77, R0.reuse, 0x1, P4 ;  /* 0x000000004d0b7211 */ /* 0x080fe400020f0eff */
[----:B------:R-:W-:Y:S02]  /*7a50*/  PRMT R23, R14, 0x7771, RZ ;  /* 0x000077710e177816 */ /* 0x000fe400000000ff */
[----:B------:R-:W-:-:S02]  /*7a60*/  LEA.HI.X.SX32 R13, R13, R0, 0x1, P3 ;  /* 0x000000000d0d7211 */ /* 0x000fc400018f0eff */
[----:B------:R-:W-:Y:S01]  /*7a70*/  PRMT R21, R14, 0x7772, RZ ;  /* 0x000077720e157816 */ /* 0x000fe200000000ff */
[----:B------:R2:W-:Y:S01]  /*7a80*/  @P2 STG.E.U8 desc[UR26][R10.64], R23 ;  /* 0x000000170a002986 */ /* 0x0005e2000c10111a */
[----:B-1----:R-:W-:Y:S01]  /*7a90*/  IADD3 R8, P2, PT, R75, R2, RZ ;  /* 0x000000024b087210 */ /* 0x002fe20007f5e0ff */
[-C--:B------:R-:W-:Y:S01]  /*7aa0*/  IMAD R17, R74, R3.reuse, RZ ;  /* 0x000000034a117224 */ /* 0x080fe200078e02ff */
[----:B------:R-:W-:Y:S01]  /*7ab0*/  PRMT R27, R14, 0x7773, RZ ;  /* 0x000077730e1b7816 */ /* 0x000fe200000000ff */
[----:B------:R1:W-:Y:S01]  /*7ac0*/  @P6 STG.E.U8 desc[UR26][R12.64], R21 ;  /* 0x000000150c006986 */ /* 0x0003e2000c10111a */
[C---:B------:R-:W-:Y:S01]  /*7ad0*/  ISETP.LT.AND P6, PT, R73.reuse, UR11, !P0 ;  /* 0x0000000b49007c0c */ /* 0x040fe2000c7c1270 */
[----:B------:R-:W-:Y:S01]  /*7ae0*/  IMAD R73, R73, R3, RZ ;  /* 0x0000000349497224 */ /* 0x000fe200078e02ff */
[----:B------:R-:W-:Y:S02]  /*7af0*/  LEA.HI.X.SX32 R9, R75, R0, 0x1, P2 ;  /* 0x000000004b097211 */ /* 0x000fe400010f0eff */
[----:B------:R-:W-:-:S02]  /*7b00*/  ISETP.LT.AND P4, PT, R74, UR11, !P0 ;  /* 0x0000000b4a007c0c */ /* 0x000fc4000c781270 */
[----:B------:R-:W-:Y:S01]  /*7b10*/  PRMT R19, R15, 0x7772, RZ ;  /* 0x000077720f137816 */ /* 0x000fe200000000ff */
[----:B------:R3:W-:Y:S01]  /*7b20*/  @P5 STG.E.U8 desc[UR26][R8.64], R27 ;  /* 0x0000001b08005986 */ /* 0x0007e2000c10111a */
[-C--:B--2---:R-:W-:Y:S02]  /*7b30*/  IADD3 R10, P2, PT, R17, R2.reuse, RZ ;  /* 0x00000002110a7210 */ /* 0x084fe40007f5e0ff */
[----:B------:R-:W-:Y:S02]  /*7b40*/  PRMT R23, R15, 0x7773, RZ ;  /* 0x000077730f177816 */ /* 0x000fe400000000ff */
[----:B-1----:R-:W-:Y:S02]  /*7b50*/  IADD3 R12, P5, PT, R73, R2, RZ ;  /* 0x00000002490c7210 */ /* 0x002fe40007fbe0ff */
[----:B------:R-:W-:Y:S02]  /*7b60*/  LEA.HI.X.SX32 R11, R17, R0, 0x1, P2 ;  /* 0x00000000110b7211 */ /* 0x000fe400010f0eff */
[----:B------:R-:W-:-:S02]  /*7b70*/  PRMT R21, R15, 0x7771, RZ ;  /* 0x000077710f157816 */ /* 0x000fc400000000ff */
[----:B------:R-:W-:Y:S01]  /*7b80*/  PRMT R25, R15, 0x7770, RZ ;  /* 0x000077700f197816 */ /* 0x000fe200000000ff */
[CC--:B------:R-:W-:Y:S01]  /*7b90*/  IMAD R15, R72.reuse, R3.reuse, RZ ;  /* 0x00000003480f7224 */ /* 0x0c0fe200078e02ff */
[----:B------:R-:W-:Y:S02]  /*7ba0*/  LEA.HI.X.SX32 R13, R73, R0, 0x1, P5 ;  /* 0x00000000490d7211 */ /* 0x000fe400028f0eff */
[C---:B------:R-:W-:Y:S01]  /*7bb0*/  ISETP.LT.AND P5, PT, R71.reuse, UR11, !P0 ;  /* 0x0000000b47007c0c */ /* 0x040fe2000c7a1270 */
[-C--:B------:R-:W-:Y:S01]  /*7bc0*/  IMAD R71, R71, R3.reuse, RZ ;  /* 0x0000000347477224 */ /* 0x080fe200078e02ff */
[----:B------:R-:W-:Y:S01]  /*7bd0*/  ISETP.LT.AND P2, PT, R72, UR11, !P0 ;  /* 0x0000000b48007c0c */ /* 0x000fe2000c741270 */
[----:B------:R1:W-:Y:S01]  /*7be0*/  @P4 STG.E.U8 desc[UR26][R10.64], R25 ;  /* 0x000000190a004986 */ /* 0x0003e2000c10111a */
[----:B------:R-:W-:Y:S02]  /*7bf0*/  LOP3.LUT R20, R70, 0x40, RZ, 0xfc, !PT ;  /* 0x0000004046147812 */ /* 0x000fe400078efcff */
[-C--:B---3--:R-:W-:Y:S01]  /*7c00*/  IADD3 R8, P4, PT, R15, R2.reuse, RZ ;  /* 0x000000020f087210 */ /* 0x088fe20007f9e0ff */
[----:B------:R2:W-:Y:S01]  /*7c10*/  @P6 STG.E.U8 desc[UR26][R12.64], R21 ;  /* 0x000000150c006986 */ /* 0x0005e2000c10111a */
[----:B------:R-:W-:Y:S01]  /*7c20*/  IADD3 R14, P6, PT, R71, R2, RZ ;  /* 0x00000002470e7210 */ /* 0x000fe20007fde0ff */
[----:B------:R-:W-:Y:S01]  /*7c30*/  IMAD R17, R20, R3, RZ ;  /* 0x0000000314117224 */ /* 0x000fe200078e02ff */
[----:B------:R-:W-:-:S02]  /*7c40*/  LEA.HI.X.SX32 R9, R15, R0, 0x1, P4 ;  /* 0x000000000f097211 */ /* 0x000fc400020f0eff */
[C---:B------:R-:W-:Y:S02]  /*7c50*/  LOP3.LUT R18, R70.reuse, 0x42, RZ, 0xfc, !PT ;  /* 0x0000004246127812 */ /* 0x040fe400078efcff */
[----:B------:R-:W-:Y:S01]  /*7c60*/  LEA.HI.X.SX32 R15, R71, R0, 0x1, P6 ;  /* 0x00000000470f7211 */ /* 0x000fe200030f0eff */
[----:B------:R3:W-:Y:S01]  /*7c70*/  @P2 STG.E.U8 desc[UR26][R8.64], R19 ;  /* 0x0000001308002986 */ /* 0x0007e2000c10111a */
[----:B-1----:R-:W-:Y:S02]  /*7c80*/  LOP3.LUT R11, R70, 0x46, RZ, 0xfc, !PT ;  /* 0x00000046460b7812 */ /* 0x002fe400078efcff */
[----:B------:R-:W-:Y:S01]  /*7c90*/  ISETP.LT.AND P4, PT, R20, UR11, !P0 ;  /* 0x0000000b14007c0c */ /* 0x000fe2000c781270 */
[----:B--2---:R-:W-:Y:S01]  /*7ca0*/  IMAD R13, R3, 0x2, R17 ;  /* 0x00000002030d7824 */ /* 0x004fe200078e0211 */
[----:B------:R-:W-:Y:S01]  /*7cb0*/  IADD3 R10, P6, PT, R17, R2, RZ ;  /* 0x00000002110a7210 */ /* 0x000fe20007fde0ff */
[----:B------:R1:W-:Y:S01]  /*7cc0*/  @P5 STG.E.U8 desc[UR26][R14.64], R23 ;  /* 0x000000170e005986 */ /* 0x0003e2000c10111a */
[----:B------:R-:W-:-:S02]  /*7cd0*/  ISETP.LT.AND P3, PT, R18, UR11, !P0 ;  /* 0x0000000b12007c0c */ /* 0x000fc4000c761270 */
[----:B------:R-:W-:Y:S02]  /*7ce0*/  ISETP.LT.AND P5, PT, R11, UR11, !P0 ;  /* 0x0000000b0b007c0c */ /* 0x000fe4000c7a1270 */
[----:B------:R-:W-:Y:S01]  /*7cf0*/  LEA.HI.X.SX32 R11, R17, R0, 0x1, P6 ;  /* 0x00000000110b7211 */ /* 0x000fe200030f0eff */
[----:B---3--:R-:W-:Y:S01]  /*7d00*/  IMAD R9, R3, 0x2, R13 ;  /* 0x0000000203097824 */ /* 0x008fe200078e020d */
[----:B------:R-:W-:Y:S02]  /*7d10*/  IADD3 R12, P6, PT, R13, R2, RZ ;  /* 0x000000020d0c7210 */ /* 0x000fe40007fde0ff */
[----:B------:R-:W-:Y:S02]  /*7d20*/  LOP3.LUT R18, R70, 0x44, RZ, 0xfc, !PT ;  /* 0x0000004446127812 */ /* 0x000fe400078efcff */
[----:B------:R-:W-:Y:S01]  /*7d30*/  PRMT R21, R4, 0x7770, RZ ;  /* 0x0000777004157816 */ /* 0x000fe200000000ff */
[----:B-1----:R-:W-:Y:S01]  /*7d40*/  IMAD R15, R3, 0x2, R9 ;  /* 0x00000002030f7824 */ /* 0x002fe200078e0209 */
[----:B------:R-:W-:-:S02]  /*7d50*/  LEA.HI.X.SX32 R13, R13, R0, 0x1, P6 ;  /* 0x000000000d0d7211 */ /* 0x000fc400030f0eff */
[----:B------:R-:W-:Y:S01]  /*7d60*/  PRMT R19, R4, 0x7771, RZ ;  /* 0x0000777104137816 */ /* 0x000fe200000000ff */
[----:B------:R1:W-:Y:S01]  /*7d70*/  @P4 STG.E.U8 desc[UR26][R10.64], R21 ;  /* 0x000000150a004986 */ /* 0x0003e2000c10111a */
[C---:B------:R-:W-:Y:S02]  /*7d80*/  IADD3 R8, P6, PT, R9.reuse, R2, RZ ;  /* 0x0000000209087210 */ /* 0x040fe40007fde0ff */
[----:B------:R-:W-:Y:S01]  /*7d90*/  LOP3.LUT R14, R70, 0x4a, RZ, 0xfc, !PT ;  /* 0x0000004a460e7812 */ /* 0x000fe200078efcff */
[----:B------:R2:W-:Y:S01]  /*7da0*/  @P3 STG.E.U8 desc[UR26][R12.64], R19 ;  /* 0x000000130c003986 */ /* 0x0005e2000c10111a */
[----:B------:R-:W-:Y:S02]  /*7db0*/  ISETP.LT.AND P2, PT, R18, UR11, !P0 ;  /* 0x0000000b12007c0c */ /* 0x000fe4000c741270 */
[----:B------:R-:W-:Y:S02]  /*7dc0*/  LOP3.LUT R17, R70, 0x48, RZ, 0xfc, !PT ;  /* 0x0000004846117812 */ /* 0x000fe400078efcff */
[----:B------:R-:W-:-:S02]  /*7dd0*/  LEA.HI.X.SX32 R9, R9, R0, 0x1, P6 ;  /* 0x0000000009097211 */ /* 0x000fc400030f0eff */
[----:B------:R-:W-:Y:S01]  /*7de0*/  ISETP.LT.AND P3, PT, R14, UR11, !P0 ;  /* 0x0000000b0e007c0c */ /* 0x000fe2000c761270 */
[----:B-1----:R-:W-:Y:S01]  /*7df0*/  IMAD R11, R3, 0x2, R15 ;  /* 0x00000002030b7824 */ /* 0x002fe200078e020f */
[----:B------:R-:W-:Y:S02]  /*7e00*/  IADD3 R14, P6, PT, R15, R2, RZ ;  /* 0x000000020f0e7210 */ /* 0x000fe40007fde0ff */
[----:B------:R-:W-:Y:S01]  /*7e10*/  ISETP.LT.AND P4, PT, R17, UR11, !P0 ;  /* 0x0000000b11007c0c */ /* 0x000fe2000c781270 */
[----:B--2---:R-:W-:Y:S01]  /*7e20*/  IMAD R13, R3, 0x2, R11 ;  /* 0x00000002030d7824 */ /* 0x004fe200078e020b */
[----:B------:R-:W-:Y:S02]  /*7e30*/  PRMT R17, R4, 0x7772, RZ ;  /* 0x0000777204117816 */ /* 0x000fe400000000ff */
[----:B------:R-:W-:Y:S02]  /*7e40*/  LEA.HI.X.SX32 R15, R15, R0, 0x1, P6 ;  /* 0x000000000f0f7211 */ /* 0x000fe400030f0eff */
[----:B------:R-:W-:Y:S01]  /*7e50*/  IADD3 R10, P6, PT, R11, R2, RZ ;  /* 0x000000020b0a7210 */ /* 0x000fe20007fde0ff */
[----:B------:R1:W-:Y:S01]  /*7e60*/  @P2 STG.E.U8 desc[UR26][R8.64], R17 ;  /* 0x0000001108002986 */ /* 0x0003e2000c10111a */
[----:B------:R-:W-:-:S02]  /*7e70*/  LOP3.LUT R18, R70, 0x4c, RZ, 0xfc, !PT ;  /* 0x0000004c46127812 */ /* 0x000fc400078efcff */
[----:B------:R-:W-:Y:S02]  /*7e80*/  PRMT R23, R4, 0x7773, RZ ;  /* 0x0000777304177816 */ /* 0x000fe400000000ff */
[----:B------:R-:W-:Y:S02]  /*7e90*/  LEA.HI.X.SX32 R11, R11, R0, 0x1, P6 ;  /* 0x000000000b0b7211 */ /* 0x000fe400030f0eff */
[----:B------:R-:W-:Y:S01]  /*7ea0*/  LOP3.LUT R12, R70, 0x4e, RZ, 0xfc, !PT ;  /* 0x0000004e460c7812 */ /* 0x000fe200078efcff */
[----:B------:R2:W-:Y:S01]  /*7eb0*/  @P5 STG.E.U8 desc[UR26][R14.64], R23 ;  /* 0x000000170e005986 */ /* 0x0005e2000c10111a */
[----:B------:R-:W-:Y:S02]  /*7ec0*/  PRMT R19, R5, 0x7770, RZ ;  /* 0x0000777005137816 */ /* 0x000fe400000000ff */
[----:B------:R-:W-:Y:S01]  /*7ed0*/  ISETP.LT.AND P2, PT, R18, UR11, !P0 ;  /* 0x0000000b12007c0c */ /* 0x000fe2000c741270 */
[----:B-1----:R-:W-:Y:S01]  /*7ee0*/  IMAD R17, R3, 0x2, R13 ;  /* 0x0000000203117824 */ /* 0x002fe200078e020d */
[----:B------:R-:W-:Y:S01]  /*7ef0*/  IADD3 R8, P6, PT, R13, R2, RZ ;  /* 0x000000020d087210 */ /* 0x000fe20007fde0ff */
[----:B------:R1:W-:Y:S01]  /*7f00*/  @P4 STG.E.U8 desc[UR26][R10.64], R19 ;  /* 0x000000130a004986 */ /* 0x0003e2000c10111a */
[----:B------:R-:W-:-:S02]  /*7f10*/  LOP3.LUT R4, R70, 0x50, RZ, 0xfc, !PT ;  /* 0x0000005046047812 */ /* 0x000fc400078efcff */
[----:B------:R-:W-:Y:S02]  /*7f20*/  ISETP.LT.AND P5, PT, R12, UR11, !P0 ;  /* 0x0000000b0c007c0c */ /* 0x000fe4000c7a1270 */
[----:B------:R-:W-:Y:S01]  /*7f30*/  LEA.HI.X.SX32 R9, R13, R0, 0x1, P6 ;  /* 0x000000000d097211 */ /* 0x000fe200030f0eff */
[----:B--2---:R-:W-:Y:S01]  /*7f40*/  IMAD R15, R3, 0x2, R17 ;  /* 0x00000002030f7824 */ /* 0x004fe200078e0211 */
[----:B------:R-:W-:Y:S02]  /*7f50*/  PRMT R21, R5, 0x7771, RZ ;  /* 0x0000777105157816 */ /* 0x000fe400000000ff */
[----:B------:R-:W-:Y:S02]  /*7f60*/  IADD3 R12, P6, PT, R17, R2, RZ ;  /* 0x00000002110c7210 */ /* 0x000fe40007fde0ff */
[----:B------:R-:W-:Y:S01]  /*7f70*/  ISETP.LT.AND P4, PT, R4, UR11, !P0 ;  /* 0x0000000b04007c0c */ /* 0x000fe2000c781270 */
[----:B------:R2:W-:Y:S01]  /*7f80*/  @P3 STG.E.U8 desc[UR26][R8.64], R21 ;  /* 0x0000001508003986 */ /* 0x0005e2000c10111a */
[----:B------:R-:W-:-:S02]  /*7f90*/  LOP3.LUT R4, R70, 0x52, RZ, 0xfc, !PT ;  /* 0x0000005246047812 */ /* 0x000fc400078efcff */
[----:B------:R-:W-:Y:S01]  /*7fa0*/  LEA.HI.X.SX32 R13, R17, R0, 0x1, P6 ;  /* 0x00000000110d7211 */ /* 0x000fe200030f0eff */
[----:B------:R-:W-:Y:S01]  /*7fb0*/  IMAD R17, R3, 0x2, R15 ;  /* 0x0000000203117824 */ /* 0x000fe200078e020f */
[----:B-1----:R-:W-:Y:S02]  /*7fc0*/  IADD3 R10, P6, PT, R15, R2, RZ ;  /* 0x000000020f0a7210 */ /* 0x002fe40007fde0ff */
[----:B------:R-:W-:Y:S02]  /*7fd0*/  PRMT R19, R5, 0x7772, RZ ;  /* 0x0000777205137816 */ /* 0x000fe400000000ff */
[----:B------:R-:W-:Y:S02]  /*7fe0*/  ISETP.LT.AND P3, PT, R4, UR11, !P0 ;  /* 0x0000000b04007c0c */ /* 0x000fe4000c761270 */
[----:B------:R-:W-:Y:S01]  /*7ff0*/  LOP3.LUT R4, R70, 0x54, RZ, 0xfc, !PT ;  /* 0x0000005446047812 */ /* 0x000fe200078efcff */
[----:B------:R1:W-:Y:S01]  /*8000*/  @P2 STG.E.U8 desc[UR26][R12.64], R19 ;  /* 0x000000130c002986 */ /* 0x0003e2000c10111a */
[----:B------:R-:W-:Y:S01]  /*8010*/  LEA.HI.X.SX32 R11, R15, R0, 0x1, P6 ;  /* 0x000000000f0b7211 */ /* 0x000fe200030f0eff */
[----:B--2---:R-:W-:Y:S01]  /*8020*/  IMAD R9, R3, 0x2, R17 ;  /* 0x0000000203097824 */ /* 0x004fe200078e0211 */
[----:B------:R-:W-:-:S02]  /*8030*/  PRMT R15, R5, 0x7773, RZ ;  /* 0x00007773050f7816 */ /* 0x000fc400000000ff */
[----:B------:R-:W-:Y:S02]  /*8040*/  ISETP.LT.AND P2, PT, R4, UR11, !P0 ;  /* 0x0000000b04007c0c */ /* 0x000fe4000c741270 */
[C---:B------:R-:W-:Y:S01]  /*8050*/  IADD3 R4, P6, PT, R17.reuse, R2, RZ ;  /* 0x0000000211047210 */ /* 0x040fe20007fde0ff */
[----:B------:R2:W-:Y:S01]  /*8060*/  @P5 STG.E.U8 desc[UR26][R10.64], R15 ;  /* 0x0000000f0a005986 */ /* 0x0005e2000c10111a */
[----:B------:R-:W-:Y:S02]  /*8070*/  LOP3.LUT R8, R70, 0x56, RZ, 0xfc, !PT ;  /* 0x0000005646087812 */ /* 0x000fe400078efcff */
[----:B------:R-:W-:Y:S01]  /*8080*/  LEA.HI.X.SX32 R5, R17, R0, 0x1, P6 ;  /* 0x0000000011057211 */ /* 0x000fe200030f0eff */
[----:B-1----:R-:W-:Y:S01]  /*8090*/  IMAD R13, R3, 0x2, R9 ;  /* 0x00000002030d7824 */ /* 0x002fe200078e0209 */
[----:B------:R-:W-:Y:S02]  /*80a0*/  ISETP.LT.AND P5, PT, R8, UR11, !P0 ;  /* 0x0000000b08007c0c */ /* 0x000fe4000c7a1270 */
[----:B------:R-:W-:-:S02]  /*80b0*/  IADD3 R8, P6, PT, R9, R2, RZ ;  /* 0x0000000209087210 */ /* 0x000fc40007fde0ff */
[C---:B------:R-:W-:Y:S02]  /*80c0*/  PRMT R17, R6.reuse, 0x7770, RZ ;  /* 0x0000777006117816 */ /* 0x040fe400000000ff */
[----:B------:R-:W-:Y:S01]  /*80d0*/  LEA.HI.X.SX32 R9, R9, R0, 0x1, P6 ;  /* 0x0000000009097211 */ /* 0x000fe200030f0eff */
[----:B--2---:R-:W-:Y:S01]  /*80e0*/  IMAD R15, R3, 0x2, R13 ;  /* 0x00000002030f7824 */ /* 0x004fe200078e020d */
[----:B------:R-:W-:Y:S01]  /*80f0*/  PRMT R25, R6, 0x7771, RZ ;  /* 0x0000777106197816 */ /* 0x000fe200000000ff */
[----:B------:R1:W-:Y:S01]  /*8100*/  @P4 STG.E.U8 desc[UR26][R4.64], R17 ;  /* 0x0000001104004986 */ /* 0x0003e2000c10111a */
[C---:B------:R-:W-:Y:S02]  /*8110*/  IADD3 R10, P6, PT, R13.reuse, R2, RZ ;  /* 0x000000020d0a7210 */ /* 0x040fe40007fde0ff */
[----:B------:R-:W-:Y:S01]  /*8120*/  LOP3.LUT R12, R70, 0x5a, RZ, 0xfc, !PT ;  /* 0x0000005a460c7812 */ /* 0x000fe200078efcff */
[----:B------:R2:W-:Y:S01]  /*8130*/  @P3 STG.E.U8 desc[UR26][R8.64], R25 ;  /* 0x0000001908003986 */ /* 0x0005e2000c10111a */
[----:B------:R-:W-:Y:S01]  /*8140*/  LEA.HI.X.SX32 R11, R13, R0, 0x1, P6 ;  /* 0x000000000d0b7211 */ /* 0x000fe200030f0eff */
[----:B------:R-:W-:Y:S01]  /*8150*/  IMAD R13, R3, 0x2, R15 ;  /* 0x00000002030d7824 */ /* 0x000fe200078e020f */
[----:B------:R-:W-:Y:S01]  /*8160*/  PRMT R23, R6, 0x7772, RZ ;  /* 0x0000777206177816 */ /* 0x000fe200000000ff */
[----:B------:R-:W3:Y:S01]  /*8170*/  LDS.128 R16, [R16+UR13+0x1000] ;  /* 0x0010000d10107984 */ /* 0x000ee20008000c00 */
[----:B------:R-:W-:-:S02]  /*8180*/  ISETP.LT.AND P3, PT, R12, UR11, !P0 ;  /* 0x0000000b0c007c0c */ /* 0x000fc4000c761270 */
[C---:B------:R-:W-:Y:S01]  /*8190*/  LOP3.LUT R12, R70.reuse, 0x5c, RZ, 0xfc, !PT ;  /* 0x0000005c460c7812 */ /* 0x040fe200078efcff */
[----:B------:R4:W-:Y:S01]  /*81a0*/  @P2 STG.E.U8 desc[UR26][R10.64], R23 ;  /* 0x000000170a002986 */ /* 0x0009e2000c10111a */
[C---:B-1----:R-:W-:Y:S02]  /*81b0*/  IADD3 R4, P6, PT, R15.reuse, R2, RZ ;  /* 0x000000020f047210 */ /* 0x042fe40007fde0ff */
[----:B------:R-:W-:Y:S02]  /*81c0*/  LOP3.LUT R14, R70, 0x58, RZ, 0xfc, !PT ;  /* 0x00000058460e7812 */ /* 0x000fe400078efcff */
[----:B------:R-:W-:Y:S01]  /*81d0*/  LEA.HI.X.SX32 R5, R15, R0, 0x1, P6 ;  /* 0x000000000f057211 */ /* 0x000fe200030f0eff */
[----:B------:R-:W-:Y:S01]  /*81e0*/  IMAD R15, R3, 0x2, R13 ;  /* 0x00000002030f7824 */ /* 0x000fe200078e020d */
[----:B------:R-:W-:Y:S02]  /*81f0*/  ISETP.LT.AND P2, PT, R12, UR11, !P0 ;  /* 0x0000000b0c007c0c */ /* 0x000fe4000c741270 */
[----:B------:R-:W-:-:S02]  /*8200*/  IADD3 R12, P6, PT, R13, R2, RZ ;  /* 0x000000020d0c7210 */ /* 0x000fc40007fde0ff */
[----:B------:R-:W-:Y:S02]  /*8210*/  ISETP.LT.AND P4, PT, R14, UR11, !P0 ;  /* 0x0000000b0e007c0c */ /* 0x000fe4000c781270 */
[----:B------:R-:W-:Y:S02]  /*8220*/  LEA.HI.X.SX32 R13, R13, R0, 0x1, P6 ;  /* 0x000000000d0d7211 */ /* 0x000fe400030f0eff */
[C---:B--2---:R-:W-:Y:S02]  /*8230*/  IADD3 R8, P6, PT, R15.reuse, R2, RZ ;  /* 0x000000020f087210 */ /* 0x044fe40007fde0ff */
[----:B------:R-:W-:Y:S02]  /*8240*/  PRMT R21, R6, 0x7773, RZ ;  /* 0x0000777306157816 */ /* 0x000fe400000000ff */
[----:B------:R-:W-:Y:S01]  /*8250*/  LEA.HI.X.SX32 R9, R15, R0, 0x1, P6 ;  /* 0x000000000f097211 */ /* 0x000fe200030f0eff */
[----:B------:R-:W-:Y:S01]  /*8260*/  IMAD R15, R3, 0x2, R15 ;  /* 0x00000002030f7824 */ /* 0x000fe200078e020f */
[----:B------:R-:W-:Y:S01]  /*8270*/  LOP3.LUT R6, R70, 0x5e, RZ, 0xfc, !PT ;  /* 0x0000005e46067812 */ /* 0x000fe200078efcff */
[----:B------:R1:W-:Y:S01]  /*8280*/  @P5 STG.E.U8 desc[UR26][R4.64], R21 ;  /* 0x0000001504005986 */ /* 0x0003e2000c10111a */
[----:B------:R-:W-:Y:S01]  /*8290*/  PRMT R25, R7, 0x7770, RZ ;  /* 0x0000777007197816 */ /* 0x000fe200000000ff */
[----:B----4-:R-:W-:Y:S01]  /*82a0*/  IMAD R11, R3, 0x2, R15 ;  /* 0x00000002030b7824 */ /* 0x010fe200078e020f */
[----:B------:R-:W-:-:S02]  /*82b0*/  PRMT R23, R7, 0x7771, RZ ;  /* 0x0000777107177816 */ /* 0x000fc400000000ff */
[----:B------:R-:W-:Y:S01]  /*82c0*/  ISETP.LT.AND P5, PT, R6, UR11, !P0 ;  /* 0x0000000b06007c0c */ /* 0x000fe2000c7a1270 */
[----:B------:R2:W-:Y:S01]  /*82d0*/  @P4 STG.E.U8 desc[UR26][R12.64], R25 ;  /* 0x000000190c004986 */ /* 0x0005e2000c10111a */
[C---:B------:R-:W-:Y:S02]  /*82e0*/  LOP3.LUT R6, R70.reuse, 0x60, RZ, 0xfc, !PT ;  /* 0x0000006046067812 */ /* 0x040fe400078efcff */
[----:B------:R-:W-:Y:S01]  /*82f0*/  LOP3.LUT R10, R70, 0x64, RZ, 0xfc, !PT ;  /* 0x00000064460a7812 */ /* 0x000fe200078efcff */
[----:B------:R4:W-:Y:S01]  /*8300*/  @P3 STG.E.U8 desc[UR26][R8.64], R23 ;  /* 0x0000001708003986 */ /* 0x0009e2000c10111a */
[----:B------:R-:W-:Y:S02]  /*8310*/  ISETP.LT.AND P4, PT, R6, UR11, !P0 ;  /* 0x0000000b06007c0c */ /* 0x000fe4000c781270 */
[----:B-1----:R-:W-:Y:S02]  /*8320*/  LOP3.LUT R5, R70, 0x62, RZ, 0xfc, !PT ;  /* 0x0000006246057812 */ /* 0x002fe400078efcff */
[----:B------:R-:W-:-:S02]  /*8330*/  IADD3 R4, P6, PT, R15, R2, RZ ;  /* 0x000000020f047210 */ /* 0x000fc40007fde0ff */
[----:B------:R-:W-:Y:S01]  /*8340*/  ISETP.LT.AND P3, PT, R5, UR11, !P0 ;  /* 0x0000000b05007c0c */ /* 0x000fe2000c761270 */
[----:B--2---:R-:W-:Y:S01]  /*8350*/  IMAD R13, R3, 0x2, R11 ;  /* 0x00000002030d7824 */ /* 0x004fe200078e020b */
[----:B------:R-:W-:Y:S02]  /*8360*/  LEA.HI.X.SX32 R5, R15, R0, 0x1, P6 ;  /* 0x000000000f057211 */ /* 0x000fe400030f0eff */
[----:B------:R-:W-:Y:S02]  /*8370*/  PRMT R15, R7, 0x7772, RZ ;  /* 0x00007772070f7816 */ /* 0x000fe400000000ff */
[----:B------:R-:W-:Y:S02]  /*8380*/  IADD3 R6, P6, PT, R11, R2, RZ ;  /* 0x000000020b067210 */ /* 0x000fe40007fde0ff */
[----:B------:R-:W-:Y:S01]  /*8390*/  PRMT R21, R7, 0x7773, RZ ;  /* 0x0000777307157816 */ /* 0x000fe200000000ff */
[----:B------:R1:W-:Y:S01]  /*83a0*/  @P2 STG.E.U8 desc[UR26][R4.64], R15 ;  /* 0x0000000f04002986 */ /* 0x0003e2000c10111a */
[----:B------:R-:W-:Y:S01]  /*83b0*/  LEA.HI.X.SX32 R7, R11, R0, 0x1, P6 ;  /* 0x000000000b077211 */ /* 0x000fe200030f0eff */
[----:B------:R-:W-:Y:S01]  /*83c0*/  IMAD R11, R3, 0x2, R13 ;  /* 0x00000002030b7824 */ /* 0x000fe200078e020d */
[----:B------:R-:W-:-:S02]  /*83d0*/  ISETP.LT.AND P2, PT, R10, UR11, !P0 ;  /* 0x0000000b0a007c0c */ /* 0x000fc4000c741270 */
[C---:B----4-:R-:W-:Y:S01]  /*83e0*/  IADD3 R8, P6, PT, R13.reuse, R2, RZ ;  /* 0x000000020d087210 */ /* 0x050fe20007fde0ff */
[----:B------:R2:W-:Y:S01]  /*83f0*/  @P5 STG.E.U8 desc[UR26][R6.64], R21 ;  /* 0x0000001506005986 */ /* 0x0005e2000c10111a */
[----:B------:R-:W-:Y:S02]  /*8400*/  LOP3.LUT R10, R70, 0x66, RZ, 0xfc, !PT ;  /* 0x00000066460a7812 */ /* 0x000fe400078efcff */
[----:B------:R-:W-:Y:S02]  /*8410*/  LEA.HI.X.SX32 R9, R13, R0, 0x1, P6 ;  /* 0x000000000d097211 */ /* 0x000fe400030f0eff */
[----:B------:R-:W-:Y:S01]  /*8420*/  ISETP.LT.AND P5, PT, R10, UR11, !P0 ;  /* 0x0000000b0a007c0c */ /* 0x000fe2000c7a1270 */
[----:B-1----:R-:W-:Y:S01]  /*8430*/  IMAD R5, R3, 0x2, R11 ;  /* 0x0000000203057824 */ /* 0x002fe200078e020b */
[----:B------:R-:W-:Y:S02]  /*8440*/  IADD3 R10, P6, PT, R11, R2, RZ ;  /* 0x000000020b0a7210 */ /* 0x000fe40007fde0ff */
[----:B---3--:R-:W-:-:S02]  /*8450*/  PRMT R13, R16, 0x7770, RZ ;  /* 0x00007770100d7816 */ /* 0x008fc400000000ff */
[----:B------:R-:W-:Y:S01]  /*8460*/  LEA.HI.X.SX32 R11, R11, R0, 0x1, P6 ;  /* 0x000000000b0b7211 */ /* 0x000fe200030f0eff */
[----:B--2---:R-:W-:Y:S01]  /*8470*/  IMAD R7, R3, 0x2, R5 ;  /* 0x0000000203077824 */ /* 0x004fe200078e0205 */
[----:B------:R-:W-:Y:S01]  /*8480*/  PRMT R15, R16, 0x7771, RZ ;  /* 0x00007771100f7816 */ /* 0x000fe200000000ff */
[----:B------:R1:W-:Y:S01]  /*8490*/  @P4 STG.E.U8 desc[UR26][R8.64], R13 ;  /* 0x0000000d08004986 */ /* 0x0003e2000c10111a */
[C---:B------:R-:W-:Y:S02]  /*84a0*/  IADD3 R4, P6, PT, R5.reuse, R2, RZ ;  /* 0x0000000205047210 */ /* 0x040fe40007fde0ff */
[----:B------:R-:W-:Y:S01]  /*84b0*/  LOP3.LUT R6, R70, 0x6a, RZ, 0xfc, !PT ;  /* 0x0000006a46067812 */ /* 0x000fe200078efcff */
[----:B------:R2:W-:Y:S01]  /*84c0*/  @P3 STG.E.U8 desc[UR26][R10.64], R15 ;  /* 0x0000000f0a003986 */ /* 0x0005e2000c10111a */
[----:B------:R-:W-:Y:S02]  /*84d0*/  LEA.HI.X.SX32 R5, R5, R0, 0x1, P6 ;  /* 0x0000000005057211 */ /* 0x000fe400030f0eff */
[----:B------:R-:W-:-:S02]  /*84e0*/  PRMT R23, R16, 0x7772, RZ ;  /* 0x0000777210177816 */ /* 0x000fc400000000ff */
[----:B------:R-:W-:Y:S02]  /*84f0*/  ISETP.LT.AND P3, PT, R6, UR11, !P0 ;  /* 0x0000000b06007c0c */ /* 0x000fe4000c761270 */
[C---:B------:R-:W-:Y:S01]  /*8500*/  LOP3.LUT R12, R70.reuse, 0x68, RZ, 0xfc, !PT ;  /* 0x00000068460c7812 */ /* 0x040fe200078efcff */
[----:B-1----:R-:W-:Y:S01]  /*8510*/  IMAD R13, R3, 0x2, R7 ;  /* 0x00000002030d7824 */ /* 0x002fe200078e0207 */
[C---:B------:R-:W-:Y:S01]  /*8520*/  IADD3 R6, P6, PT, R7.reuse, R2, RZ ;  /* 0x0000000207067210 */ /* 0x040fe20007fde0ff */
[----:B------:R1:W-:Y:S01]  /*8530*/  @P2 STG.E.U8 desc[UR26][R4.64], R23 ;  /* 0x0000001704002986 */ /* 0x0003e2000c10111a */
[----:B------:R-:W-:Y:S02]  /*8540*/  LOP3.LUT R8, R70, 0x6c, RZ, 0xfc, !PT ;  /* 0x0000006c46087812 */ /* 0x000fe400078efcff */
[----:B------:R-:W-:Y:S02]  /*8550*/  ISETP.LT.AND P4, PT, R12, UR11, !P0 ;  /* 0x0000000b0c007c0c */ /* 0x000fe4000c781270 */
[----:B------:R-:W-:-:S02]  /*8560*/  LEA.HI.X.SX32 R7, R7, R0, 0x1, P6 ;  /* 0x0000000007077211 */ /* 0x000fc400030f0eff */
[----:B------:R-:W-:Y:S02]  /*8570*/  ISETP.LT.AND P2, PT, R8, UR11, !P0 ;  /* 0x0000000b08007c0c */ /* 0x000fe4000c741270 */
[C---:B------:R-:W-:Y:S02]  /*8580*/  IADD3 R8, P6, PT, R13.reuse, R2, RZ ;  /* 0x000000020d087210 */ /* 0x040fe40007fde0ff */
[----:B------:R-:W-:Y:S02]  /*8590*/  PRMT R21, R16, 0x7773, RZ ;  /* 0x0000777310157816 */ /* 0x000fe400000000ff */
[----:B------:R-:W-:Y:S01]  /*85a0*/  LEA.HI.X.SX32 R9, R13, R0, 0x1, P6 ;  /* 0x000000000d097211 */ /* 0x000fe200030f0eff */
[----:B------:R-:W-:Y:S01]  /*85b0*/  IMAD R13, R3, 0x2, R13 ;  /* 0x00000002030d7824 */ /* 0x000fe200078e020d */
[----:B--2---:R-:W-:Y:S01]  /*85c0*/  PRMT R15, R17, 0x7770, RZ ;  /* 0x00007770110f7816 */ /* 0x004fe200000000ff */
[----:B------:R2:W-:Y:S01]  /*85d0*/  @P5 STG.E.U8 desc[UR26][R6.64], R21 ;  /* 0x0000001506005986 */ /* 0x0005e2000c10111a */
[----:B-1----:R-:W-:Y:S01]  /*85e0*/  LOP3.LUT R5, R70, 0x70, RZ, 0xfc, !PT ;  /* 0x0000007046057812 */ /* 0x002fe200078efcff */
[----:B------:R-:W-:Y:S01]  /*85f0*/  IMAD R11, R3, 0x2, R13 ;  /* 0x00000002030b7824 */ /* 0x000fe200078e020d */
[----:B------:R-:W-:Y:S01]  /*8600*/  IADD3 R4, P6, PT, R13, R2, RZ ;  /* 0x000000020d047210 */ /* 0x000fe20007fde0ff */
[----:B------:R1:W-:Y:S01]  /*8610*/  @P4 STG.E.U8 desc[UR26][R8.64], R15 ;  /* 0x0000000f08004986 */ /* 0x0003e2000c10111a */
[----:B------:R-:W-:-:S02]  /*8620*/  ISETP.LT.AND P4, PT, R5, UR11, !P0 ;  /* 0x0000000b05007c0c */ /* 0x000fc4000c781270 */
[----:B------:R-:W-:Y:S01]  /*8630*/  LEA.HI.X.SX32 R5, R13, R0, 0x1, P6 ;  /* 0x000000000d057211 */ /* 0x000fe200030f0eff */
[----:B------:R-:W-:Y:S01]  /*8640*/  IMAD R13, R3, 0x2, R11 ;  /* 0x00000002030d7824 */ /* 0x000fe200078e020b */
[----:B------:R-:W-:Y:S02]  /*8650*/  PRMT R23, R17, 0x7771, RZ ;  /* 0x0000777111177816 */ /* 0x000fe400000000ff */
[----:B------:R-:W-:Y:S02]  /*8660*/  LOP3.LUT R10, R70, 0x72, RZ, 0xfc, !PT ;  /* 0x00000072460a7812 */ /* 0x000fe400078efcff */
[----:B--2---:R-:W-:Y:S01]  /*8670*/  IADD3 R6, P6, PT, R11, R2, RZ ;  /* 0x000000020b067210 */ /* 0x004fe20007fde0ff */
[----:B------:R2:W-:Y:S01]  /*8680*/  @P3 STG.E.U8 desc[UR26][R4.64], R23 ;  /* 0x0000001704003986 */ /* 0x0005e2000c10111a */
[----:B------:R-:W-:Y:S01]  /*8690*/  PRMT R21, R17, 0x7772, RZ ;  /* 0x0000777211157816 */ /* 0x000fe200000000ff */
[----:B-1----:R-:W-:Y:S01]  /*86a0*/  IMAD R15, R3, 0x2, R13 ;  /* 0x00000002030f7824 */ /* 0x002fe200078e020d */
[----:B------:R-:W-:-:S02]  /*86b0*/  LEA.HI.X.SX32 R7, R11, R0, 0x1, P6 ;  /* 0x000000000b077211 */ /* 0x000fc400030f0eff */
[----:B------:R-:W-:Y:S02]  /*86c0*/  LOP3.LUT R12, R70, 0x6e, RZ, 0xfc, !PT ;  /* 0x0000006e460c7812 */ /* 0x000fe400078efcff */
[----:B------:R-:W-:Y:S01]  /*86d0*/  ISETP.LT.AND P3, PT, R10, UR11, !P0 ;  /* 0x0000000b0a007c0c */ /* 0x000fe2000c761270 */
[----:B------:R1:W-:Y:S01]  /*86e0*/  @P2 STG.E.U8 desc[UR26][R6.64], R21 ;  /* 0x0000001506002986 */ /* 0x0003e2000c10111a */
[C---:B------:R-:W-:Y:S02]  /*86f0*/  IADD3 R8, P6, PT, R13.reuse, R2, RZ ;  /* 0x000000020d087210 */ /* 0x040fe40007fde0ff */
[----:B------:R-:W-:Y:S02]  /*8700*/  LOP3.LUT R10, R70, 0x74, RZ, 0xfc, !PT ;  /* 0x00000074460a7812 */ /* 0x000fe400078efcff */
[----:B------:R-:W-:Y:S02]  /*8710*/  ISETP.LT.AND P5, PT, R12, UR11, !P0 ;  /* 0x0000000b0c007c0c */ /* 0x000fe4000c7a1270 */
[----:B------:R-:W-:-:S02]  /*8720*/  LEA.HI.X.SX32 R9, R13, R0, 0x1, P6 ;  /* 0x000000000d097211 */ /* 0x000fc400030f0eff */
[----:B------:R-:W-:Y:S02]  /*8730*/  ISETP.LT.AND P2, PT, R10, UR11, !P0 ;  /* 0x0000000b0a007c0c */ /* 0x000fe4000c741270 */
[----:B------:R-:W-:Y:S02]  /*8740*/  IADD3 R10, P6, PT, R15, R2, RZ ;  /* 0x000000020f0a7210 */ /* 0x000fe40007fde0ff */
[----:B------:R-:W-:Y:S02]  /*8750*/  PRMT R17, R17, 0x7773, RZ ;  /* 0x0000777311117816 */ /* 0x000fe400000000ff */
[----:B------:R-:W-:Y:S01]  /*8760*/  LEA.HI.X.SX32 R11, R15, R0, 0x1, P6 ;  /* 0x000000000f0b7211 */ /* 0x000fe200030f0eff */
[C---:B------:R-:W-:Y:S01]  /*8770*/  IMAD R15, R3.reuse, 0x2, R15 ;  /* 0x00000002030f7824 */ /* 0x040fe200078e020f */
[----:B------:R-:W-:Y:S01]  /*8780*/  PRMT R13, R18, 0x7770, RZ ;  /* 0x00007770120d7816 */ /* 0x000fe200000000ff */
[----:B------:R3:W-:Y:S01]  /*8790*/  @P5 STG.E.U8 desc[UR26][R8.64], R17 ;  /* 0x0000001108005986 */ /* 0x0007e2000c10111a */
[----:B--2---:R-:W-:Y:S01]  /*87a0*/  LOP3.LUT R5, R70, 0x78, RZ, 0xfc, !PT ;  /* 0x0000007846057812 */ /* 0x004fe200078efcff */
[----:B-1----:R-:W-:Y:S01]  /*87b0*/  IMAD R7, R3, 0x2, R15 ;  /* 0x0000000203077824 */ /* 0x002fe200078e020f */
[----:B------:R-:W-:Y:S01]  /*87c0*/  IADD3 R4, P6, PT, R15, R2, RZ ;  /* 0x000000020f047210 */ /* 0x000fe20007fde0ff */
[----:B------:R1:W-:Y:S01]  /*87d0*/  @P4 STG.E.U8 desc[UR26][R10.64], R13 ;  /* 0x0000000d0a004986 */ /* 0x0003e2000c10111a */
[----:B------:R-:W-:-:S02]  /*87e0*/  ISETP.LT.AND P4, PT, R5, UR11, !P0 ;  /* 0x0000000b05007c0c */ /* 0x000fc4000c781270 */
[----:B------:R-:W-:Y:S02]  /*87f0*/  LEA.HI.X.SX32 R5, R15, R0, 0x1, P6 ;  /* 0x000000000f057211 */ /* 0x000fe400030f0eff */
[----:B------:R-:W-:Y:S02]  /*8800*/  IADD3 R6, P6, PT, R7, R2, RZ ;  /* 0x0000000207067210 */ /* 0x000fe40007fde0ff */
[C---:B------:R-:W-:Y:S01]  /*8810*/  PRMT R21, R18.reuse, 0x7771, RZ ;  /* 0x0000777112157816 */ /* 0x040fe200000000ff */
[----:B---3--:R-:W-:Y:S01]  /*8820*/  IMAD R9, R3, 0x2, R7 ;  /* 0x0000000203097824 */ /* 0x008fe200078e0207 */
[----:B------:R-:W-:Y:S02]  /*8830*/  PRMT R17, R18, 0x7772, RZ ;  /* 0x0000777212117816 */ /* 0x000fe400000000ff */
[----:B------:R-:W-:Y:S01]  /*8840*/  LEA.HI.X.SX32 R7, R7, R0, 0x1, P6 ;  /* 0x0000000007077211 */ /* 0x000fe200030f0eff */
[C---:B-1----:R-:W-:Y:S01]  /*8850*/  IMAD R11, R3.reuse, 0x2, R9 ;  /* 0x00000002030b7824 */ /* 0x042fe200078e0209 */
[C---:B------:R-:W-:Y:S01]  /*8860*/  LOP3.LUT R12, R70.reuse, 0x76, RZ, 0xfc, !PT ;  /* 0x00000076460c7812 */ /* 0x040fe200078efcff */
[----:B------:R1:W-:Y:S01]  /*8870*/  @P3 STG.E.U8 desc[UR26][R4.64], R21 ;  /* 0x0000001504003986 */ /* 0x0003e2000c10111a */
[----:B------:R-:W-:Y:S01]  /*8880*/  LOP3.LUT R14, R70, 0x7c, RZ, 0xfc, !PT ;  /* 0x0000007c460e7812 */ /* 0x000fe200078efcff */
[----:B------:R-:W-:Y:S01]  /*8890*/  IMAD R13, R3, 0x2, R11 ;  /* 0x00000002030d7824 */ /* 0x000fe200078e020b */
[----:B------:R-:W-:Y:S01]  /*88a0*/  ISETP.LT.AND P5, PT, R12, UR11, !P0 ;  /* 0x0000000b0c007c0c */ /* 0x000fe2000c7a1270 */
[----:B------:R2:W-:Y:S01]  /*88b0*/  @P2 STG.E.U8 desc[UR26][R6.64], R17 ;  /* 0x0000001106002986 */ /* 0x0005e2000c10111a */
[----:B------:R-:W-:Y:S01]  /*88c0*/  IADD3 R10, P6, PT, R11, R2, RZ ;  /* 0x000000020b0a7210 */ /* 0x000fe20007fde0ff */
[----:B------:R-:W-:Y:S01]  /*88d0*/  IMAD R15, R3, 0x2, R13 ;  /* 0x00000002030f7824 */ /* 0x000fe200078e020d */
[----:B------:R-:W-:-:S02]  /*88e0*/  LOP3.LUT R12, R70, 0x7a, RZ, 0xfc, !PT ;  /* 0x0000007a460c7812 */ /* 0x000fc400078efcff */
[----:B------:R-:W-:Y:S01]  /*88f0*/  IADD3 R8, P2, PT, R9, R2, RZ ;  /* 0x0000000209087210 */ /* 0x000fe20007f5e0ff */
[----:B------:R-:W-:Y:S01]  /*8900*/  IMAD R3, R3, 0x2, R15 ;  /* 0x0000000203037824 */ /* 0x000fe200078e020f */
[-C--:B------:R-:W-:Y:S02]  /*8910*/  LEA.HI.X.SX32 R11, R11, R0.reuse, 0x1, P6 ;  /* 0x000000000b0b7211 */ /* 0x080fe400030f0eff */
[----:B------:R-:W-:Y:S02]  /*8920*/  ISETP.LT.AND P3, PT, R12, UR11, !P0 ;  /* 0x0000000b0c007c0c */ /* 0x000fe4000c761270 */
[----:B------:R-:W-:Y:S02]  /*8930*/  LEA.HI.X.SX32 R9, R9, R0, 0x1, P2 ;  /* 0x0000000009097211 */ /* 0x000fe400010f0eff */
[-C--:B-1----:R-:W-:Y:S02]  /*8940*/  IADD3 R4, P6, PT, R13, R2.reuse, RZ ;  /* 0x000000020d047210 */ /* 0x082fe40007fde0ff */
[----:B------:R-:W-:-:S02]  /*8950*/  IADD3 R12, P2, PT, R15, R2, RZ ;  /* 0x000000020f0c7210 */ /* 0x000fc40007f5e0ff */
[----:B------:R-:W-:Y:S02]  /*8960*/  LOP3.LUT R70, R70, 0x7e, RZ, 0xfc, !PT ;  /* 0x0000007e46467812 */ /* 0x000fe400078efcff */
[-C--:B------:R-:W-:Y:S02]  /*8970*/  LEA.HI.X.SX32 R5, R13, R0.reuse, 0x1, P6 ;  /* 0x000000000d057211 */ /* 0x080fe400030f0eff */
[----:B------:R-:W-:Y:S02]  /*8980*/  LEA.HI.X.SX32 R13, R15, R0, 0x1, P2 ;  /* 0x000000000f0d7211 */ /* 0x000fe400010f0eff */
[----:B------:R-:W-:Y:S02]  /*8990*/  ISETP.LT.AND P2, PT, R14, UR11, !P0 ;  /* 0x0000000b0e007c0c */ /* 0x000fe4000c741270 */
[----:B------:R-:W-:Y:S02]  /*89a0*/  ISETP.LT.AND P0, PT, R70, UR11, !P0 ;  /* 0x0000000b46007c0c */ /* 0x000fe4000c701270 */
[----:B------:R-:W-:-:S02]  /*89b0*/  IADD3 R2, P6, PT, R3, R2, RZ ;  /* 0x0000000203027210 */ /* 0x000fc40007fde0ff */
[----:B------:R-:W-:Y:S02]  /*89c0*/  PRMT R21, R18, 0x7773, RZ ;  /* 0x0000777312157816 */ /* 0x000fe400000000ff */
[C---:B--2---:R-:W-:Y:S02]  /*89d0*/  PRMT R7, R19.reuse, 0x7773, RZ ;  /* 0x0000777313077816 */ /* 0x044fe400000000ff */
[C---:B------:R-:W-:Y:S01]  /*89e0*/  PRMT R15, R19.reuse, 0x7772, RZ ;  /* 0x00007772130f7816 */ /* 0x040fe200000000ff */
[----:B------:R1:W-:Y:S01]  /*89f0*/  @P5 STG.E.U8 desc[UR26][R8.64], R21 ;  /* 0x0000001508005986 */ /* 0x0003e2000c10111a */
[C---:B------:R-:W-:Y:S02]  /*8a00*/  PRMT R17, R19.reuse, 0x7770, RZ ;  /* 0x0000777013117816 */ /* 0x040fe400000000ff */
[----:B------:R-:W-:Y:S02]  /*8a10*/  PRMT R19, R19, 0x7771, RZ ;  /* 0x0000777113137816 */ /* 0x000fe400000000ff */
[----:B------:R-:W-:Y:S01]  /*8a20*/  LEA.HI.X.SX32 R3, R3, R0, 0x1, P6 ;  /* 0x0000000003037211 */ /* 0x000fe200030f0eff */
[----:B------:R1:W-:Y:S04]  /*8a30*/  @P4 STG.E.U8 desc[UR26][R10.64], R17 ;  /* 0x000000110a004986 */ /* 0x0003e8000c10111a */
[----:B------:R1:W-:Y:S04]  /*8a40*/  @P3 STG.E.U8 desc[UR26][R4.64], R19 ;  /* 0x0000001304003986 */ /* 0x0003e8000c10111a */
[----:B------:R1:W-:Y:S04]  /*8a50*/  @P2 STG.E.U8 desc[UR26][R12.64], R15 ;  /* 0x0000000f0c002986 */ /* 0x0003e8000c10111a */
[----:B------:R1:W-:Y:S01]  /*8a60*/  @P0 STG.E.U8 desc[UR26][R2.64], R7 ;  /* 0x0000000702000986 */ /* 0x0003e2000c10111a */
[----:B------:R-:W-:Y:S06]  /*8a70*/  BAR.SYNC.DEFER_BLOCKING 0x0 ;  /* 0x0000000000007b1d */ /* 0x000fec0000010000 */
[----:B------:R-:W-:Y:S05]  /*8a80*/  @P1 BRA `(.L_x_13) ;  /* 0x0000000000a01947 */ /* 0x000fea0003800000 */
[----:B------:R-:W2:Y:S01]  /*8a90*/  S2UR UR5, SR_CgaCtaId ;  /* 0x00000000000579c3 */ /* 0x000ea20000008800 */
[----:B------:R-:W-:Y:S01]  /*8aa0*/  NOP ;  /* 0x0000000000007918 */ /* 0x000fe20000000000 */
[----:B------:R-:W-:Y:S01]  /*8ab0*/  UMOV UR4, 0x50 ;  /* 0x0000005000047882 */ /* 0x000fe20000000000 */
[----:B------:R-:W-:Y:S02]  /*8ac0*/  IMAD.U32 R0, RZ, RZ, UR12 ;  /* 0x0000000cff007e24 */ /* 0x000fe4000f8e00ff */
[----:B-1----:R-:W-:Y:S02]  /*8ad0*/  IMAD.MOV.U32 R3, RZ, RZ, 0xf ;  /* 0x0000000fff037424 */ /* 0x002fe400078e00ff */
[----:B------:R-:W-:Y:S01]  /*8ae0*/  IMAD.MOV.U32 R7, RZ, RZ, 0x1 ;  /* 0x00000001ff077424 */ /* 0x000fe200078e00ff */
[----:B------:R-:W-:-:S04]  /*8af0*/  LOP3.LUT R0, R0, 0xffff, RZ, 0xc0, !PT ;  /* 0x0000ffff00007812 */ /* 0x000fc800078ec0ff */
[----:B------:R-:W-:-:S05]  /*8b00*/  SHF.R.U32.HI R0, RZ, 0x5, R0 ;  /* 0x00000005ff007819 */ /* 0x000fca0000011600 */
[----:B------:R-:W-:Y:S01]  /*8b10*/  VIADD R2, R0, 0x10 ;  /* 0x0000001000027836 */ /* 0x000fe20000000000 */
[----:B------:R-:W-:Y:S01]  /*8b20*/  SHF.L.U32 R0, R3, R0, RZ ;  /* 0x0000000003007219 */ /* 0x000fe200000006ff */
[----:B--2---:R-:W-:-:S03]  /*8b30*/  ULEA UR6, UR5, UR4, 0x18 ;  /* 0x0000000405067291 */ /* 0x004fc6000f8ec0ff */
[----:B------:R-:W-:-:S04]  /*8b40*/  SHF.L.U32 R3, R7, R2, RZ ;  /* 0x0000000207037219 */ /* 0x000fc800000006ff */
[----:B------:R-:W-:Y:S02]  /*8b50*/  LOP3.LUT R0, R3, R0, RZ, 0xfc, !PT ;  /* 0x0000000003007212 */ /* 0x000fe400078efcff */
[----:B------:R-:W1:Y:S02]  /*8b60*/  LDS R5, [UR6] ;  /* 0x00000006ff057984 */ /* 0x000e640008000800 */
[C---:B------:R-:W-:Y:S02]  /*8b70*/  LOP3.LUT R2, R0.reuse, 0xffff, RZ, 0xc0, !PT ;  /* 0x0000ffff00027812 */ /* 0x040fe400078ec0ff */
[----:B-1----:R-:W-:-:S04]  /*8b80*/  LOP3.LUT R3, R0, 0xffff, R5, 0x80, !PT ;  /* 0x0000ffff00037812 */ /* 0x002fc800078e8005 */
[----:B------:R-:W-:-:S13]  /*8b90*/  ISETP.NE.AND P0, PT, R3, R2, PT ;  /* 0x000000020300720c */ /* 0x000fda0003f05270 */
[----:B------:R-:W-:Y:S05]  /*8ba0*/  @P0 BRA `(.L_x_14) ;  /* 0x0000000000500947 */ /* 0x000fea0003800000 */
[----:B------:R-:W-:Y:S02]  /*8bb0*/  SHF.R.U32.HI R5, RZ, 0x10, R5 ;  /* 0x00000010ff057819 */ /* 0x000fe40000011605 */
[----:B------:R-:W-:-:S04]  /*8bc0*/  SHF.R.U32.HI R2, RZ, 0x10, R0 ;  /* 0x00000010ff027819 */ /* 0x000fc80000011600 */
[----:B------:R-:W-:-:S04]  /*8bd0*/  LOP3.LUT R5, R5, R2, RZ, 0xc0, !PT ;  /* 0x0000000205057212 */ /* 0x000fc800078ec0ff */
[----:B------:R-:W-:-:S13]  /*8be0*/  ISETP.NE.AND P0, PT, R5, R2, PT ;  /* 0x000000020500720c */ /* 0x000fda0003f05270 */
[----:B------:R-:W-:Y:S05]  /*8bf0*/  @P0 BRA `(.L_x_15) ;  /* 0x0000000000300947 */ /* 0x000fea0003800000 */
[----:B------:R-:W-:Y:S01]  /*8c00*/  R2UR UR4, R0 ;  /* 0x00000000000472ca */ /* 0x000fe200000e0000 */
[----:B------:R-:W-:Y:S01]  /*8c10*/  VOTEU.ANY UR5, UPT, PT ;  /* 0x0000000000057886 */ /* 0x000fe200038e0100 */
[----:B------:R-:W1:Y:S01]  /*8c20*/  S2R R0, SR_LANEID ;  /* 0x0000000000007919 */ /* 0x000e620000000000 */
[----:B------:R-:W-:-:S10]  /*8c30*/  UFLO.U32 UR5, UR5 ;  /* 0x00000005000572bd */ /* 0x000fd400080e0000 */
[----:B------:R-:W-:-:S06]  /*8c40*/  ULOP3.LUT UR4, URZ, UR4, URZ, 0x33, !UPT ;  /* 0x00000004ff047292 */ /* 0x000fcc000f8e33ff */
[----:B------:R-:W-:-:S04]  /*8c50*/  IMAD.U32 R2, RZ, RZ, UR4 ;  /* 0x00000004ff027e24 */ /* 0x000fc8000f8e00ff */
[----:B------:R-:W2:Y:S02]  /*8c60*/  REDUX UR7, R2 ;  /* 0x00000000020773c4 */ /* 0x000ea40000000000 */
[----:B------:R3:W-:Y:S01]  /*8c70*/  UTCATOMSWS.AND URZ, UR4 ;  /* 0x0000000400ff79e3 */ /* 0x0007e20008000000 */
[----:B-1----:R-:W-:Y:S01]  /*8c80*/  ISETP.EQ.U32.AND P0, PT, R0, UR5, PT ;  /* 0x0000000500007c0c */ /* 0x002fe2000bf02070 */
[----:B--2---:R-:W-:-:S12]  /*8c90*/  IMAD.U32 R0, RZ, RZ, UR7 ;  /* 0x00000007ff007e24 */ /* 0x004fd8000f8e00ff */
[----:B------:R3:W-:Y:S01]  /*8ca0*/  @P0 ATOMS.AND RZ, [UR6], R0 ;  /* 0x00000000ffff098c */ /* 0x0007e2000a800006 */
[----:B------:R-:W-:Y:S05]  /*8cb0*/  BRA `(.L_x_13) ;  /* 0x0000000000147947 */ /* 0x000fea0003800000 */
.L_x_15:
[----:B------:R-:W-:-:S07]  /*8cc0*/  MOV R2, 0x8ce0 ;  /* 0x00008ce000027802 */ /* 0x000fce0000000f00 */
[----:B0-----:R-:W-:Y:S05]  /*8cd0*/  CALL.REL.NOINC `($__internal_0_$__cuda_sm10x_tcgen05_guardrail_trap_col_being_dealloced_not_returned_by_alloc) ;  /* 0x00000000002c7944 */ /* 0x001fea0003c00000 */
[----:B------:R-:W-:Y:S05]  /*8ce0*/  BRA `(.L_x_13) ;  /* 0x0000000000087947 */ /* 0x000fea0003800000 */
.L_x_14:
[----:B------:R-:W-:-:S07]  /*8cf0*/  MOV R2, 0x8d10 ;  /* 0x00008d1000027802 */ /* 0x000fce0000000f00 */
[----:B0-----:R-:W-:Y:S05]  /*8d00*/  CALL.REL.NOINC `($__internal_2_$__cuda_sm10x_tcgen05_guardrail_trap_unallocated_columns_being_dealloced) ;  /* 0x0000000000387944 */ /* 0x001fea0003c00000 */
.L_x_13:
[----:B------:R-:W-:Y:S01]  /*8d10*/  NOP ;  /* 0x0000000000007918 */ /* 0x000fe20000000000 */
[----:B---3--:R-:W-:Y:S05]  /*8d20*/  EXIT ;  /* 0x000000000000794d */ /* 0x008fea0003800000 */
.L_x_8:
[----:B------:R-:W0:Y:S02]  /*8d30*/  SYNCS.PHASECHK.TRANS64.TRYWAIT P4, [UR10], R126 ;  /* 0x0000007eff0075a7 */ /* 0x000e24000808110a */
[----:B0-----:R-:W-:Y:S05]  /*8d40*/  @!P4 BRA `(.L_x_8) ;  /* 0xfffffffc00f8c947 */ /* 0x001fea000383ffff */
[----:B------:R-:W-:Y:S05]  /*8d50*/  BRA `(.L_x_16) ;  /* 0xffffffc0009c7947 */ /* 0x000fea000383ffff */
.L_x_12:
[----:B------:R-:W1:Y:S02]  /*8d60*/  SYNCS.PHASECHK.TRANS64.TRYWAIT P0, [UR10], R4 ;  /* 0x00000004ff0075a7 */ /* 0x000e64000800110a */
[----:B-1----:R-:W-:Y:S05]  /*8d70*/  @!P0 BRA `(.L_x_12) ;  /* 0xfffffffc00f88947 */ /* 0x002fea000383ffff */
[----:B------:R-:W-:Y:S05]  /*8d80*/  BRA `(.L_x_11) ;  /* 0xffffffd400347947 */ /* 0x000fea000383ffff */
        .weak           $__internal_0_$__cuda_sm10x_tcgen05_guardrail_trap_col_being_dealloced_not_returned_by_alloc
        .type           $__internal_0_$__cuda_sm10x_tcgen05_guardrail_trap_col_being_dealloced_not_returned_by_alloc,@function
        .size           $__internal_0_$__cuda_sm10x_tcgen05_guardrail_trap_col_being_dealloced_not_returned_by_alloc,($__internal_1_$__cuda_sm10x_tcgen05_guardrail_trap_phase_invalid_during_alloc - $__internal_0_$__cuda_sm10x_tcgen05_guardrail_trap_col_being_dealloced_not_returned_by_alloc)
$__internal_0_$__cuda_sm10x_tcgen05_guardrail_trap_col_being_dealloced_not_returned_by_alloc:
[----:B------:R-:W-:Y:S05]  /*8d90*/  BPT.TRAP 0x1 ;  /* 0x000000040000795c */ /* 0x000fea0000300000 */
[----:B------:R-:W-:-:S04]  /*8da0*/  IMAD.MOV.U32 R3, RZ, RZ, 0x0 ;  /* 0x00000000ff037424 */ /* 0x000fc800078e00ff */
[----:B------:R-:W-:Y:S05]  /*8db0*/  RET.REL.NODEC R2 `(matmul_kernel) ;  /* 0xffffff7002907950 */ /* 0x000fea0003c3ffff */
        .weak           $__internal_1_$__cuda_sm10x_tcgen05_guardrail_trap_phase_invalid_during_alloc
        .type           $__internal_1_$__cuda_sm10x_tcgen05_guardrail_trap_phase_invalid_during_alloc,@function
        .size           $__internal_1_$__cuda_sm10x_tcgen05_guardrail_trap_phase_invalid_during_alloc,($__internal_2_$__cuda_sm10x_tcgen05_guardrail_trap_unallocated_columns_being_dealloced - $__internal_1_$__cuda_sm10x_tcgen05_guardrail_trap_phase_invalid_during_alloc)
$__internal_1_$__cuda_sm10x_tcgen05_guardrail_trap_phase_invalid_during_alloc:
[----:B------:R-:W-:Y:S05]  /*8dc0*/  BPT.TRAP 0x1 ;  /* 0x000000040000795c */ /* 0x000fea0000300000 */
[----:B------:R-:W-:-:S04]  /*8dd0*/  IMAD.MOV.U32 R3, RZ, RZ, 0x0 ;  /* 0x00000000ff037424 */ /* 0x000fc800078e00ff */
[----:B------:R-:W-:Y:S05]  /*8de0*/  RET.REL.NODEC R2 `(matmul_kernel) ;  /* 0xffffff7002847950 */ /* 0x000fea0003c3ffff */
        .weak           $__internal_2_$__cuda_sm10x_tcgen05_guardrail_trap_unallocated_columns_being_dealloced
        .type           $__internal_2_$__cuda_sm10x_tcgen05_guardrail_trap_unallocated_columns_being_dealloced,@function
        .size           $__internal_2_$__cuda_sm10x_tcgen05_guardrail_trap_unallocated_columns_being_dealloced,(.L_x_20 - $__internal_2_$__cuda_sm10x_tcgen05_guardrail_trap_unallocated_columns_being_dealloced)
$__internal_2_$__cuda_sm10x_tcgen05_guardrail_trap_unallocated_columns_being_dealloced:
[----:B------:R-:W-:Y:S05]  /*8df0*/  BPT.TRAP 0x1 ;  /* 0x000000040000795c */ /* 0x000fea0000300000 */
[----:B------:R-:W-:-:S04]  /*8e00*/  IMAD.MOV.U32 R3, RZ, RZ, 0x0 ;  /* 0x00000000ff037424 */ /* 0x000fc800078e00ff */
[----:B------:R-:W-:Y:S05]  /*8e10*/  RET.REL.NODEC R2 `(matmul_kernel) ;  /* 0xffffff7002787950 */ /* 0x000fea0003c3ffff */
.L_x_17:
[----:B------:R-:W-:-:S00]  /*8e20*/  BRA `(.L_x_17) ;  /* 0xfffffffc00fc7947 */ /* 0x000fc0000383ffff */
[----:B------:R-:W-:-:S00]  /*8e30*/  NOP ;  /* 0x0000000000007918 */ /* 0x000fc00000000000 */
        /* <DEDUP_REMOVED lines=12> */
.L_x_20:


//--------------------- .nv.shared.matmul_kernel  --------------------------
	.section	.nv.shared.matmul_kernel,"aw",@nobits
	.sectionflags	@""
	.align	16
	.zero		1024


//--------------------- .nv.shared.reserved.0     --------------------------
	.section	.nv.shared.reserved.0,"aw",@nobits
	.align	8
	.weak		__nv_reservedSMEM_offset_0_alias
	.size		__nv_reservedSMEM_offset_0_alias, 0, 64
	.other		__nv_reservedSMEM_offset_0_alias,@"STO_CUDA_RESERVED_SHARED STV_DEFAULT"
__nv_reservedSMEM_offset_0_alias:
	.zero		0
.nv.shared.reserved.0:
	.zero		64
	.weak		__nv_reservedSMEM_allocation_phase
	.type		__nv_reservedSMEM_allocation_phase,@object
	.size		__nv_reservedSMEM_allocation_phase,(.L_0 - __nv_reservedSMEM_allocation_phase)
__nv_reservedSMEM_allocation_phase:
	.zero		1
.L_0:
	.zero		7
	.weak		__nv_reservedSMEM_devtool_atexit_pc
	.type		__nv_reservedSMEM_devtool_atexit_pc,@object
	.size		__nv_reservedSMEM_devtool_atexit_pc,(__nv_reservedSMEM_allocation_mask - __nv_reservedSMEM_devtool_atexit_pc)
__nv_reservedSMEM_devtool_atexit_pc:
	.zero		8
	.weak		__nv_reservedSMEM_allocation_mask
	.type		__nv_reservedSMEM_allocation_mask,@object
	.size		__nv_reservedSMEM_allocation_mask,(.L_2 - __nv_reservedSMEM_allocation_mask)
__nv_reservedSMEM_allocation_mask:
	.zero		4
.L_2:


//--------------------- .nv.constant0.matmul_kernel --------------------------
	.section	.nv.constant0.matmul_kernel,"a",@progbits
	.sectionflags	@""
	.align	4
.nv.constant0.matmul_kernel:
	.zero		976


//--------------------- SYMBOLS --------------------------

	.type		.nv.reservedSmem.offset0,@object
	.size		.nv.reservedSmem.offset0,0x4
	.type		.nv.reservedSmem.cap,@object
	.size		.nv.reservedSmem.cap,0x4
